//
// Generated by NVIDIA NVVM Compiler
//
// Compiler Build ID: CL-36424714
// Cuda compilation tools, release 13.0, V13.0.88
// Based on NVVM 20.0.0
//

.version 9.0
.target sm_100
.address_size 64

	// .globl	_Z10scanKernelPfS_PiiS0_S0_S_iifffi
// _ZZ10scanKernelPfS_PiiS0_S0_S_iifffiE2sX has been demoted
// _ZZ10scanKernelPfS_PiiS0_S0_S_iifffiE2sY has been demoted
// _ZZ10scanKernelPfS_PiiS0_S0_S_iifffiE2sI has been demoted
// _ZZ12scanKernelMCPfS_PiiS0_S0_iiffiE2sX has been demoted
// _ZZ12scanKernelMCPfS_PiiS0_S0_iiffiE2sY has been demoted
// _ZZ12scanKernelMCPfS_PiiS0_S0_iiffiE2sI has been demoted

.visible .entry _Z10scanKernelPfS_PiiS0_S0_S_iifffi(
	.param .u64 .ptr .align 1 _Z10scanKernelPfS_PiiS0_S0_S_iifffi_param_0,
	.param .u64 .ptr .align 1 _Z10scanKernelPfS_PiiS0_S0_S_iifffi_param_1,
	.param .u64 .ptr .align 1 _Z10scanKernelPfS_PiiS0_S0_S_iifffi_param_2,
	.param .u32 _Z10scanKernelPfS_PiiS0_S0_S_iifffi_param_3,
	.param .u64 .ptr .align 1 _Z10scanKernelPfS_PiiS0_S0_S_iifffi_param_4,
	.param .u64 .ptr .align 1 _Z10scanKernelPfS_PiiS0_S0_S_iifffi_param_5,
	.param .u64 .ptr .align 1 _Z10scanKernelPfS_PiiS0_S0_S_iifffi_param_6,
	.param .u32 _Z10scanKernelPfS_PiiS0_S0_S_iifffi_param_7,
	.param .u32 _Z10scanKernelPfS_PiiS0_S0_S_iifffi_param_8,
	.param .f32 _Z10scanKernelPfS_PiiS0_S0_S_iifffi_param_9,
	.param .f32 _Z10scanKernelPfS_PiiS0_S0_S_iifffi_param_10,
	.param .f32 _Z10scanKernelPfS_PiiS0_S0_S_iifffi_param_11,
	.param .u32 _Z10scanKernelPfS_PiiS0_S0_S_iifffi_param_12
)
{
	.local .align 16 .b8 	__local_depot0[800];
	.reg .b64 	%SP;
	.reg .b64 	%SPL;
	.reg .pred 	%p<37>;
	.reg .b32 	%r<148>;
	.reg .b32 	%f<118>;
	.reg .b64 	%rd<44>;
	// demoted variable
	.shared .align 4 .b8 _ZZ10scanKernelPfS_PiiS0_S0_S_iifffiE2sX[1024];
	// demoted variable
	.shared .align 4 .b8 _ZZ10scanKernelPfS_PiiS0_S0_S_iifffiE2sY[1024];
	// demoted variable
	.shared .align 4 .b8 _ZZ10scanKernelPfS_PiiS0_S0_S_iifffiE2sI[1024];
	mov.u64 	%SPL, __local_depot0;
	ld.param.u64 	%rd16, [_Z10scanKernelPfS_PiiS0_S0_S_iifffi_param_0];
	ld.param.u64 	%rd17, [_Z10scanKernelPfS_PiiS0_S0_S_iifffi_param_1];
	ld.param.u64 	%rd18, [_Z10scanKernelPfS_PiiS0_S0_S_iifffi_param_2];
	ld.param.u32 	%r32, [_Z10scanKernelPfS_PiiS0_S0_S_iifffi_param_3];
	ld.param.u32 	%r33, [_Z10scanKernelPfS_PiiS0_S0_S_iifffi_param_7];
	ld.param.u32 	%r34, [_Z10scanKernelPfS_PiiS0_S0_S_iifffi_param_8];
	ld.param.f32 	%f4, [_Z10scanKernelPfS_PiiS0_S0_S_iifffi_param_9];
	ld.param.f32 	%f5, [_Z10scanKernelPfS_PiiS0_S0_S_iifffi_param_10];
	ld.param.f32 	%f6, [_Z10scanKernelPfS_PiiS0_S0_S_iifffi_param_11];
	ld.param.u32 	%r35, [_Z10scanKernelPfS_PiiS0_S0_S_iifffi_param_12];
	add.u64 	%rd42, %SPL, 0;
	add.u64 	%rd43, %SPL, 400;
	mov.u32 	%r36, %ctaid.x;
	mov.u32 	%r37, %ntid.x;
	mov.u32 	%r38, %tid.x;
	mad.lo.s32 	%r1, %r36, %r37, %r38;
	mov.u32 	%r39, %ctaid.y;
	mov.u32 	%r40, %ntid.y;
	mov.u32 	%r41, %tid.y;
	mad.lo.s32 	%r2, %r39, %r40, %r41;
	mad.lo.s32 	%r3, %r41, %r37, %r38;
	cvt.rn.f32.s32 	%f7, %r1;
	fma.rn.f32 	%f1, %f6, %f7, %f4;
	cvt.rn.f32.u32 	%f8, %r2;
	mul.f32 	%f9, %f6, %f8;
	sub.f32 	%f2, %f5, %f9;
	mov.b32 	%r42, 0;
	st.local.v4.u32 	[%rd42], {%r42, %r42, %r42, %r42};
	st.local.v4.u32 	[%rd43], {%r42, %r42, %r42, %r42};
	st.local.v4.u32 	[%rd42+16], {%r42, %r42, %r42, %r42};
	st.local.v4.u32 	[%rd43+16], {%r42, %r42, %r42, %r42};
	st.local.v4.u32 	[%rd42+32], {%r42, %r42, %r42, %r42};
	st.local.v4.u32 	[%rd43+32], {%r42, %r42, %r42, %r42};
	st.local.v4.u32 	[%rd42+48], {%r42, %r42, %r42, %r42};
	st.local.v4.u32 	[%rd43+48], {%r42, %r42, %r42, %r42};
	st.local.v4.u32 	[%rd42+64], {%r42, %r42, %r42, %r42};
	st.local.v4.u32 	[%rd43+64], {%r42, %r42, %r42, %r42};
	st.local.v4.u32 	[%rd42+80], {%r42, %r42, %r42, %r42};
	st.local.v4.u32 	[%rd43+80], {%r42, %r42, %r42, %r42};
	st.local.v4.u32 	[%rd42+96], {%r42, %r42, %r42, %r42};
	st.local.v4.u32 	[%rd43+96], {%r42, %r42, %r42, %r42};
	st.local.v4.u32 	[%rd42+112], {%r42, %r42, %r42, %r42};
	st.local.v4.u32 	[%rd43+112], {%r42, %r42, %r42, %r42};
	st.local.v4.u32 	[%rd42+128], {%r42, %r42, %r42, %r42};
	st.local.v4.u32 	[%rd43+128], {%r42, %r42, %r42, %r42};
	st.local.v4.u32 	[%rd42+144], {%r42, %r42, %r42, %r42};
	st.local.v4.u32 	[%rd43+144], {%r42, %r42, %r42, %r42};
	st.local.v4.u32 	[%rd42+160], {%r42, %r42, %r42, %r42};
	st.local.v4.u32 	[%rd43+160], {%r42, %r42, %r42, %r42};
	st.local.v4.u32 	[%rd42+176], {%r42, %r42, %r42, %r42};
	st.local.v4.u32 	[%rd43+176], {%r42, %r42, %r42, %r42};
	st.local.v4.u32 	[%rd42+192], {%r42, %r42, %r42, %r42};
	st.local.v4.u32 	[%rd43+192], {%r42, %r42, %r42, %r42};
	st.local.v4.u32 	[%rd42+208], {%r42, %r42, %r42, %r42};
	st.local.v4.u32 	[%rd43+208], {%r42, %r42, %r42, %r42};
	st.local.v4.u32 	[%rd42+224], {%r42, %r42, %r42, %r42};
	st.local.v4.u32 	[%rd43+224], {%r42, %r42, %r42, %r42};
	st.local.v4.u32 	[%rd42+240], {%r42, %r42, %r42, %r42};
	st.local.v4.u32 	[%rd43+240], {%r42, %r42, %r42, %r42};
	st.local.v4.u32 	[%rd42+256], {%r42, %r42, %r42, %r42};
	st.local.v4.u32 	[%rd43+256], {%r42, %r42, %r42, %r42};
	st.local.v4.u32 	[%rd42+272], {%r42, %r42, %r42, %r42};
	st.local.v4.u32 	[%rd43+272], {%r42, %r42, %r42, %r42};
	st.local.v4.u32 	[%rd42+288], {%r42, %r42, %r42, %r42};
	st.local.v4.u32 	[%rd43+288], {%r42, %r42, %r42, %r42};
	st.local.v4.u32 	[%rd42+304], {%r42, %r42, %r42, %r42};
	st.local.v4.u32 	[%rd43+304], {%r42, %r42, %r42, %r42};
	st.local.v4.u32 	[%rd42+320], {%r42, %r42, %r42, %r42};
	st.local.v4.u32 	[%rd43+320], {%r42, %r42, %r42, %r42};
	st.local.v4.u32 	[%rd42+336], {%r42, %r42, %r42, %r42};
	st.local.v4.u32 	[%rd43+336], {%r42, %r42, %r42, %r42};
	st.local.v4.u32 	[%rd42+352], {%r42, %r42, %r42, %r42};
	st.local.v4.u32 	[%rd43+352], {%r42, %r42, %r42, %r42};
	st.local.v4.u32 	[%rd42+368], {%r42, %r42, %r42, %r42};
	st.local.v4.u32 	[%rd43+368], {%r42, %r42, %r42, %r42};
	st.local.v4.u32 	[%rd42+384], {%r42, %r42, %r42, %r42};
	st.local.v4.u32 	[%rd43+384], {%r42, %r42, %r42, %r42};
	setp.lt.s32 	%p1, %r32, 1;
	@%p1 bra 	$L__BB0_23;
	cvta.to.global.u64 	%rd3, %rd16;
	cvta.to.global.u64 	%rd4, %rd17;
	cvta.to.global.u64 	%rd5, %rd18;
	mov.b32 	%r140, 0;
	mov.b32 	%r139, 256;
$L__BB0_2:
	add.s32 	%r45, %r139, %r140;
	setp.gt.s32 	%p2, %r45, %r32;
	sub.s32 	%r46, %r32, %r140;
	selp.b32 	%r139, %r46, %r139, %p2;
	setp.ge.s32 	%p3, %r3, %r139;
	@%p3 bra 	$L__BB0_4;
	add.s32 	%r47, %r140, %r3;
	mul.wide.u32 	%rd24, %r47, 4;
	add.s64 	%rd25, %rd3, %rd24;
	ld.global.f32 	%f10, [%rd25];
	shl.b32 	%r48, %r3, 2;
	mov.u32 	%r49, _ZZ10scanKernelPfS_PiiS0_S0_S_iifffiE2sX;
	add.s32 	%r50, %r49, %r48;
	st.shared.f32 	[%r50], %f10;
	add.s64 	%rd26, %rd4, %rd24;
	ld.global.f32 	%f11, [%rd26];
	mov.u32 	%r51, _ZZ10scanKernelPfS_PiiS0_S0_S_iifffiE2sY;
	add.s32 	%r52, %r51, %r48;
	st.shared.f32 	[%r52], %f11;
	add.s64 	%rd27, %rd5, %rd24;
	ld.global.u32 	%r53, [%rd27];
	mov.u32 	%r54, _ZZ10scanKernelPfS_PiiS0_S0_S_iifffiE2sI;
	add.s32 	%r55, %r54, %r48;
	st.shared.u32 	[%r55], %r53;
$L__BB0_4:
	bar.sync 	0;
	setp.lt.s32 	%p4, %r139, 1;
	@%p4 bra 	$L__BB0_22;
	mov.b32 	%r141, 0;
$L__BB0_6:
	shl.b32 	%r57, %r141, 2;
	mov.u32 	%r58, _ZZ10scanKernelPfS_PiiS0_S0_S_iifffiE2sX;
	add.s32 	%r59, %r58, %r57;
	ld.shared.f32 	%f12, [%r59];
	sub.f32 	%f13, %f1, %f12;
	mov.u32 	%r60, _ZZ10scanKernelPfS_PiiS0_S0_S_iifffiE2sY;
	add.s32 	%r61, %r60, %r57;
	ld.shared.f32 	%f14, [%r61];
	sub.f32 	%f15, %f2, %f14;
	mul.f32 	%f16, %f15, %f15;
	fma.rn.f32 	%f17, %f13, %f13, %f16;
	sqrt.rn.f32 	%f3, %f17;
	mov.u32 	%r62, _ZZ10scanKernelPfS_PiiS0_S0_S_iifffiE2sI;
	add.s32 	%r63, %r62, %r57;
	ld.shared.u32 	%r64, [%r63];
	setp.lt.s32 	%p5, %r64, 1;
	@%p5 bra 	$L__BB0_14;
	div.rn.f32 	%f19, %f3, 0f461C4000;
	cvt.rzi.s32.f32 	%r8, %f19;
	setp.gt.s32 	%p12, %r8, 99;
	@%p12 bra 	$L__BB0_21;
	neg.s32 	%r81, %r8;
	and.b32  	%r9, %r81, 3;
	setp.eq.s32 	%p13, %r9, 0;
	mov.u32 	%r142, %r8;
	@%p13 bra 	$L__BB0_12;
	mul.wide.s32 	%rd31, %r8, 4;
	add.s64 	%rd6, %rd42, %rd31;
	ld.local.u32 	%r82, [%rd6];
	add.s32 	%r83, %r82, 1;
	st.local.u32 	[%rd6], %r83;
	add.s64 	%rd7, %rd43, %rd31;
	ld.local.u32 	%r84, [%rd7];
	add.s32 	%r85, %r84, 1;
	st.local.u32 	[%rd7], %r85;
	add.s32 	%r142, %r8, 1;
	setp.eq.s32 	%p14, %r9, 1;
	@%p14 bra 	$L__BB0_12;
	ld.local.u32 	%r86, [%rd6+4];
	add.s32 	%r87, %r86, 1;
	st.local.u32 	[%rd6+4], %r87;
	ld.local.u32 	%r88, [%rd7+4];
	add.s32 	%r89, %r88, 1;
	st.local.u32 	[%rd7+4], %r89;
	add.s32 	%r142, %r8, 2;
	setp.eq.s32 	%p15, %r9, 2;
	@%p15 bra 	$L__BB0_12;
	ld.local.u32 	%r90, [%rd6+8];
	add.s32 	%r91, %r90, 1;
	st.local.u32 	[%rd6+8], %r91;
	ld.local.u32 	%r92, [%rd7+8];
	add.s32 	%r93, %r92, 1;
	st.local.u32 	[%rd7+8], %r93;
	add.s32 	%r142, %r8, 3;
$L__BB0_12:
	add.s32 	%r94, %r8, -97;
	setp.lt.u32 	%p16, %r94, 3;
	@%p16 bra 	$L__BB0_21;
$L__BB0_13:
	mul.wide.s32 	%rd32, %r142, 4;
	add.s64 	%rd33, %rd42, %rd32;
	ld.local.u32 	%r95, [%rd33];
	add.s32 	%r96, %r95, 1;
	st.local.u32 	[%rd33], %r96;
	add.s64 	%rd34, %rd43, %rd32;
	ld.local.u32 	%r97, [%rd34];
	add.s32 	%r98, %r97, 1;
	st.local.u32 	[%rd34], %r98;
	ld.local.u32 	%r99, [%rd33+4];
	add.s32 	%r100, %r99, 1;
	st.local.u32 	[%rd33+4], %r100;
	ld.local.u32 	%r101, [%rd34+4];
	add.s32 	%r102, %r101, 1;
	st.local.u32 	[%rd34+4], %r102;
	ld.local.u32 	%r103, [%rd33+8];
	add.s32 	%r104, %r103, 1;
	st.local.u32 	[%rd33+8], %r104;
	ld.local.u32 	%r105, [%rd34+8];
	add.s32 	%r106, %r105, 1;
	st.local.u32 	[%rd34+8], %r106;
	ld.local.u32 	%r107, [%rd33+12];
	add.s32 	%r108, %r107, 1;
	st.local.u32 	[%rd33+12], %r108;
	ld.local.u32 	%r109, [%rd34+12];
	add.s32 	%r110, %r109, 1;
	st.local.u32 	[%rd34+12], %r110;
	add.s32 	%r142, %r142, 4;
	setp.eq.s32 	%p17, %r142, 100;
	@%p17 bra 	$L__BB0_21;
	bra.uni 	$L__BB0_13;
$L__BB0_14:
	div.rn.f32 	%f18, %f3, 0f461C4000;
	cvt.rzi.s32.f32 	%r16, %f18;
	setp.gt.s32 	%p6, %r16, 99;
	@%p6 bra 	$L__BB0_21;
	neg.s32 	%r65, %r16;
	and.b32  	%r17, %r65, 3;
	setp.eq.s32 	%p7, %r17, 0;
	mov.u32 	%r144, %r16;
	@%p7 bra 	$L__BB0_19;
	mul.wide.s32 	%rd28, %r16, 4;
	add.s64 	%rd8, %rd43, %rd28;
	ld.local.u32 	%r66, [%rd8];
	add.s32 	%r67, %r66, 1;
	st.local.u32 	[%rd8], %r67;
	add.s32 	%r144, %r16, 1;
	setp.eq.s32 	%p8, %r17, 1;
	@%p8 bra 	$L__BB0_19;
	ld.local.u32 	%r68, [%rd8+4];
	add.s32 	%r69, %r68, 1;
	st.local.u32 	[%rd8+4], %r69;
	add.s32 	%r144, %r16, 2;
	setp.eq.s32 	%p9, %r17, 2;
	@%p9 bra 	$L__BB0_19;
	ld.local.u32 	%r70, [%rd8+8];
	add.s32 	%r71, %r70, 1;
	st.local.u32 	[%rd8+8], %r71;
	add.s32 	%r144, %r16, 3;
$L__BB0_19:
	add.s32 	%r72, %r16, -97;
	setp.lt.u32 	%p10, %r72, 3;
	@%p10 bra 	$L__BB0_21;
$L__BB0_20:
	mul.wide.s32 	%rd29, %r144, 4;
	add.s64 	%rd30, %rd43, %rd29;
	ld.local.u32 	%r73, [%rd30];
	add.s32 	%r74, %r73, 1;
	st.local.u32 	[%rd30], %r74;
	ld.local.u32 	%r75, [%rd30+4];
	add.s32 	%r76, %r75, 1;
	st.local.u32 	[%rd30+4], %r76;
	ld.local.u32 	%r77, [%rd30+8];
	add.s32 	%r78, %r77, 1;
	st.local.u32 	[%rd30+8], %r78;
	ld.local.u32 	%r79, [%rd30+12];
	add.s32 	%r80, %r79, 1;
	st.local.u32 	[%rd30+12], %r80;
	add.s32 	%r144, %r144, 4;
	setp.ne.s32 	%p11, %r144, 100;
	@%p11 bra 	$L__BB0_20;
$L__BB0_21:
	add.s32 	%r141, %r141, 1;
	setp.lt.s32 	%p18, %r141, %r139;
	@%p18 bra 	$L__BB0_6;
$L__BB0_22:
	bar.sync 	0;
	add.s32 	%r140, %r140, 256;
	setp.lt.s32 	%p19, %r140, %r32;
	@%p19 bra 	$L__BB0_2;
$L__BB0_23:
	mad.lo.s32 	%r26, %r33, %r2, %r1;
	setp.ge.s32 	%p20, %r1, %r33;
	setp.ge.s32 	%p21, %r2, %r34;
	or.pred  	%p22, %p20, %p21;
	@%p22 bra 	$L__BB0_26;
	ld.param.u64 	%rd41, [_Z10scanKernelPfS_PiiS0_S0_S_iifffi_param_6];
	ld.param.u64 	%rd40, [_Z10scanKernelPfS_PiiS0_S0_S_iifffi_param_5];
	ld.param.u64 	%rd39, [_Z10scanKernelPfS_PiiS0_S0_S_iifffi_param_4];
	cvta.to.global.u64 	%rd9, %rd39;
	cvta.to.global.u64 	%rd10, %rd40;
	cvta.to.global.u64 	%rd11, %rd41;
	mul.lo.s32 	%r146, %r26, 100;
	mov.b32 	%r147, 0;
$L__BB0_25:
	mul.wide.s32 	%rd35, %r146, 4;
	add.s64 	%rd36, %rd11, %rd35;
	add.s64 	%rd37, %rd10, %rd35;
	add.s64 	%rd38, %rd9, %rd35;
	ld.local.u32 	%r112, [%rd42];
	mul.lo.s32 	%r113, %r112, %r32;
	ld.local.u32 	%r114, [%rd43];
	mul.lo.s32 	%r115, %r114, %r35;
	setp.lt.s32 	%p23, %r113, %r115;
	selp.b32 	%r116, 0, %r112, %p23;
	st.local.u32 	[%rd42], %r116;
	st.global.u32 	[%rd38], %r116;
	st.global.u32 	[%rd37], %r114;
	cvt.rn.f32.s32 	%f20, %r116;
	cvt.rn.f32.s32 	%f21, %r114;
	div.rn.f32 	%f22, %f20, %f21;
	setp.lt.f32 	%p24, %f22, 0f00800000;
	mul.f32 	%f23, %f22, 0f4B000000;
	selp.f32 	%f24, %f23, %f22, %p24;
	selp.f32 	%f25, 0fC1B80000, 0f00000000, %p24;
	mov.b32 	%r117, %f24;
	add.s32 	%r118, %r117, -1059760811;
	and.b32  	%r119, %r118, -8388608;
	sub.s32 	%r120, %r117, %r119;
	mov.b32 	%f26, %r120;
	cvt.rn.f32.s32 	%f27, %r119;
	fma.rn.f32 	%f28, %f27, 0f34000000, %f25;
	add.f32 	%f29, %f26, 0fBF800000;
	fma.rn.f32 	%f30, %f29, 0fBE055027, 0f3E1039F6;
	fma.rn.f32 	%f31, %f30, %f29, 0fBDF8CDCC;
	fma.rn.f32 	%f32, %f31, %f29, 0f3E0F2955;
	fma.rn.f32 	%f33, %f32, %f29, 0fBE2AD8B9;
	fma.rn.f32 	%f34, %f33, %f29, 0f3E4CED0B;
	fma.rn.f32 	%f35, %f34, %f29, 0fBE7FFF22;
	fma.rn.f32 	%f36, %f35, %f29, 0f3EAAAA78;
	fma.rn.f32 	%f37, %f36, %f29, 0fBF000000;
	mul.f32 	%f38, %f29, %f37;
	fma.rn.f32 	%f39, %f38, %f29, %f29;
	fma.rn.f32 	%f40, %f28, 0f3F317218, %f39;
	setp.gt.u32 	%p25, %r117, 2139095039;
	fma.rn.f32 	%f41, %f24, 0f7F800000, 0f7F800000;
	selp.f32 	%f42, %f41, %f40, %p25;
	setp.eq.f32 	%p26, %f24, 0f00000000;
	selp.f32 	%f43, 0fFF800000, %f42, %p26;
	sub.s32 	%r121, %r114, %r116;
	cvt.rn.f32.s32 	%f44, %r121;
	div.rn.f32 	%f45, %f44, %f21;
	setp.lt.f32 	%p27, %f45, 0f00800000;
	mul.f32 	%f46, %f45, 0f4B000000;
	selp.f32 	%f47, %f46, %f45, %p27;
	selp.f32 	%f48, 0fC1B80000, 0f00000000, %p27;
	mov.b32 	%r122, %f47;
	add.s32 	%r123, %r122, -1059760811;
	and.b32  	%r124, %r123, -8388608;
	sub.s32 	%r125, %r122, %r124;
	mov.b32 	%f49, %r125;
	cvt.rn.f32.s32 	%f50, %r124;
	fma.rn.f32 	%f51, %f50, 0f34000000, %f48;
	add.f32 	%f52, %f49, 0fBF800000;
	fma.rn.f32 	%f53, %f52, 0fBE055027, 0f3E1039F6;
	fma.rn.f32 	%f54, %f53, %f52, 0fBDF8CDCC;
	fma.rn.f32 	%f55, %f54, %f52, 0f3E0F2955;
	fma.rn.f32 	%f56, %f55, %f52, 0fBE2AD8B9;
	fma.rn.f32 	%f57, %f56, %f52, 0f3E4CED0B;
	fma.rn.f32 	%f58, %f57, %f52, 0fBE7FFF22;
	fma.rn.f32 	%f59, %f58, %f52, 0f3EAAAA78;
	fma.rn.f32 	%f60, %f59, %f52, 0fBF000000;
	mul.f32 	%f61, %f52, %f60;
	fma.rn.f32 	%f62, %f61, %f52, %f52;
	fma.rn.f32 	%f63, %f51, 0f3F317218, %f62;
	setp.gt.u32 	%p28, %r122, 2139095039;
	fma.rn.f32 	%f64, %f47, 0f7F800000, 0f7F800000;
	selp.f32 	%f65, %f64, %f63, %p28;
	setp.eq.f32 	%p29, %f47, 0f00000000;
	selp.f32 	%f66, 0fFF800000, %f65, %p29;
	mul.f32 	%f67, %f66, %f44;
	fma.rn.f32 	%f68, %f43, %f20, %f67;
	sub.s32 	%r126, %r35, %r116;
	cvt.rn.f32.s32 	%f69, %r126;
	sub.s32 	%r127, %r32, %r114;
	cvt.rn.f32.s32 	%f70, %r127;
	div.rn.f32 	%f71, %f69, %f70;
	setp.lt.f32 	%p30, %f71, 0f00800000;
	mul.f32 	%f72, %f71, 0f4B000000;
	selp.f32 	%f73, %f72, %f71, %p30;
	selp.f32 	%f74, 0fC1B80000, 0f00000000, %p30;
	mov.b32 	%r128, %f73;
	add.s32 	%r129, %r128, -1059760811;
	and.b32  	%r130, %r129, -8388608;
	sub.s32 	%r131, %r128, %r130;
	mov.b32 	%f75, %r131;
	cvt.rn.f32.s32 	%f76, %r130;
	fma.rn.f32 	%f77, %f76, 0f34000000, %f74;
	add.f32 	%f78, %f75, 0fBF800000;
	fma.rn.f32 	%f79, %f78, 0fBE055027, 0f3E1039F6;
	fma.rn.f32 	%f80, %f79, %f78, 0fBDF8CDCC;
	fma.rn.f32 	%f81, %f80, %f78, 0f3E0F2955;
	fma.rn.f32 	%f82, %f81, %f78, 0fBE2AD8B9;
	fma.rn.f32 	%f83, %f82, %f78, 0f3E4CED0B;
	fma.rn.f32 	%f84, %f83, %f78, 0fBE7FFF22;
	fma.rn.f32 	%f85, %f84, %f78, 0f3EAAAA78;
	fma.rn.f32 	%f86, %f85, %f78, 0fBF000000;
	mul.f32 	%f87, %f78, %f86;
	fma.rn.f32 	%f88, %f87, %f78, %f78;
	fma.rn.f32 	%f89, %f77, 0f3F317218, %f88;
	setp.gt.u32 	%p31, %r128, 2139095039;
	fma.rn.f32 	%f90, %f73, 0f7F800000, 0f7F800000;
	selp.f32 	%f91, %f90, %f89, %p31;
	setp.eq.f32 	%p32, %f73, 0f00000000;
	selp.f32 	%f92, 0fFF800000, %f91, %p32;
	fma.rn.f32 	%f93, %f92, %f69, %f68;
	add.s32 	%r132, %r35, %r114;
	sub.s32 	%r133, %r32, %r132;
	add.s32 	%r134, %r133, %r116;
	cvt.rn.f32.s32 	%f94, %r134;
	div.rn.f32 	%f95, %f94, %f70;
	setp.lt.f32 	%p33, %f95, 0f00800000;
	mul.f32 	%f96, %f95, 0f4B000000;
	selp.f32 	%f97, %f96, %f95, %p33;
	selp.f32 	%f98, 0fC1B80000, 0f00000000, %p33;
	mov.b32 	%r135, %f97;
	add.s32 	%r136, %r135, -1059760811;
	and.b32  	%r137, %r136, -8388608;
	sub.s32 	%r138, %r135, %r137;
	mov.b32 	%f99, %r138;
	cvt.rn.f32.s32 	%f100, %r137;
	fma.rn.f32 	%f101, %f100, 0f34000000, %f98;
	add.f32 	%f102, %f99, 0fBF800000;
	fma.rn.f32 	%f103, %f102, 0fBE055027, 0f3E1039F6;
	fma.rn.f32 	%f104, %f103, %f102, 0fBDF8CDCC;
	fma.rn.f32 	%f105, %f104, %f102, 0f3E0F2955;
	fma.rn.f32 	%f106, %f105, %f102, 0fBE2AD8B9;
	fma.rn.f32 	%f107, %f106, %f102, 0f3E4CED0B;
	fma.rn.f32 	%f108, %f107, %f102, 0fBE7FFF22;
	fma.rn.f32 	%f109, %f108, %f102, 0f3EAAAA78;
	fma.rn.f32 	%f110, %f109, %f102, 0fBF000000;
	mul.f32 	%f111, %f102, %f110;
	fma.rn.f32 	%f112, %f111, %f102, %f102;
	fma.rn.f32 	%f113, %f101, 0f3F317218, %f112;
	setp.gt.u32 	%p34, %r135, 2139095039;
	fma.rn.f32 	%f114, %f97, 0f7F800000, 0f7F800000;
	selp.f32 	%f115, %f114, %f113, %p34;
	setp.eq.f32 	%p35, %f97, 0f00000000;
	selp.f32 	%f116, 0fFF800000, %f115, %p35;
	fma.rn.f32 	%f117, %f116, %f94, %f93;
	st.global.f32 	[%rd36], %f117;
	add.s32 	%r147, %r147, 1;
	add.s32 	%r146, %r146, 1;
	add.s64 	%rd43, %rd43, 4;
	add.s64 	%rd42, %rd42, 4;
	setp.ne.s32 	%p36, %r147, 100;
	@%p36 bra 	$L__BB0_25;
$L__BB0_26:
	ret;

}
	// .globl	_Z12scanKernelMCPfS_PiiS0_S0_iiffi
.visible .entry _Z12scanKernelMCPfS_PiiS0_S0_iiffi(
	.param .u64 .ptr .align 1 _Z12scanKernelMCPfS_PiiS0_S0_iiffi_param_0,
	.param .u64 .ptr .align 1 _Z12scanKernelMCPfS_PiiS0_S0_iiffi_param_1,
	.param .u64 .ptr .align 1 _Z12scanKernelMCPfS_PiiS0_S0_iiffi_param_2,
	.param .u32 _Z12scanKernelMCPfS_PiiS0_S0_iiffi_param_3,
	.param .u64 .ptr .align 1 _Z12scanKernelMCPfS_PiiS0_S0_iiffi_param_4,
	.param .u64 .ptr .align 1 _Z12scanKernelMCPfS_PiiS0_S0_iiffi_param_5,
	.param .u32 _Z12scanKernelMCPfS_PiiS0_S0_iiffi_param_6,
	.param .u32 _Z12scanKernelMCPfS_PiiS0_S0_iiffi_param_7,
	.param .f32 _Z12scanKernelMCPfS_PiiS0_S0_iiffi_param_8,
	.param .f32 _Z12scanKernelMCPfS_PiiS0_S0_iiffi_param_9,
	.param .u32 _Z12scanKernelMCPfS_PiiS0_S0_iiffi_param_10
)
{
	.local .align 16 .b8 	__local_depot1[400];
	.reg .b64 	%SP;
	.reg .b64 	%SPL;
	.reg .pred 	%p<117>;
	.reg .b32 	%r<475>;
	.reg .b32 	%f<15>;
	.reg .b64 	%rd<24>;
	.reg .b64 	%fd<11>;
	// demoted variable
	.shared .align 4 .b8 _ZZ12scanKernelMCPfS_PiiS0_S0_iiffiE2sX[1024];
	// demoted variable
	.shared .align 4 .b8 _ZZ12scanKernelMCPfS_PiiS0_S0_iiffiE2sY[1024];
	// demoted variable
	.shared .align 4 .b8 _ZZ12scanKernelMCPfS_PiiS0_S0_iiffiE2sI[1024];
	mov.u64 	%SPL, __local_depot1;
	ld.param.u64 	%rd8, [_Z12scanKernelMCPfS_PiiS0_S0_iiffi_param_0];
	ld.param.u64 	%rd9, [_Z12scanKernelMCPfS_PiiS0_S0_iiffi_param_1];
	ld.param.u64 	%rd10, [_Z12scanKernelMCPfS_PiiS0_S0_iiffi_param_2];
	ld.param.u32 	%r20, [_Z12scanKernelMCPfS_PiiS0_S0_iiffi_param_3];
	ld.param.u64 	%rd11, [_Z12scanKernelMCPfS_PiiS0_S0_iiffi_param_4];
	ld.param.u64 	%rd12, [_Z12scanKernelMCPfS_PiiS0_S0_iiffi_param_5];
	ld.param.u32 	%r21, [_Z12scanKernelMCPfS_PiiS0_S0_iiffi_param_6];
	ld.param.u32 	%r22, [_Z12scanKernelMCPfS_PiiS0_S0_iiffi_param_7];
	ld.param.f32 	%f4, [_Z12scanKernelMCPfS_PiiS0_S0_iiffi_param_8];
	ld.param.f32 	%f5, [_Z12scanKernelMCPfS_PiiS0_S0_iiffi_param_9];
	ld.param.u32 	%r23, [_Z12scanKernelMCPfS_PiiS0_S0_iiffi_param_10];
	add.u64 	%rd1, %SPL, 0;
	mov.u32 	%r24, %ctaid.x;
	mov.u32 	%r25, %ntid.x;
	mov.u32 	%r26, %tid.x;
	mad.lo.s32 	%r1, %r24, %r25, %r26;
	mov.u32 	%r27, %ctaid.y;
	mov.u32 	%r28, %ntid.y;
	mov.u32 	%r29, %tid.y;
	mad.lo.s32 	%r2, %r27, %r28, %r29;
	mad.lo.s32 	%r3, %r29, %r25, %r26;
	cvt.f64.f32 	%fd1, %f4;
	cvt.rn.f64.s32 	%fd2, %r23;
	cvt.rn.f64.s32 	%fd3, %r1;
	add.f64 	%fd4, %fd3, 0d3FE0000000000000;
	fma.rn.f64 	%fd5, %fd4, %fd2, %fd1;
	cvt.rn.f32.f64 	%f1, %fd5;
	cvt.f64.f32 	%fd6, %f5;
	cvt.rn.f64.u32 	%fd7, %r2;
	add.f64 	%fd8, %fd7, 0d3FE0000000000000;
	mul.f64 	%fd9, %fd8, %fd2;
	sub.f64 	%fd10, %fd6, %fd9;
	cvt.rn.f32.f64 	%f2, %fd10;
	mov.b32 	%r30, 0;
	st.local.v4.u32 	[%rd1], {%r30, %r30, %r30, %r30};
	st.local.v4.u32 	[%rd1+16], {%r30, %r30, %r30, %r30};
	st.local.v4.u32 	[%rd1+32], {%r30, %r30, %r30, %r30};
	st.local.v4.u32 	[%rd1+48], {%r30, %r30, %r30, %r30};
	st.local.v4.u32 	[%rd1+64], {%r30, %r30, %r30, %r30};
	st.local.v4.u32 	[%rd1+80], {%r30, %r30, %r30, %r30};
	st.local.v4.u32 	[%rd1+96], {%r30, %r30, %r30, %r30};
	st.local.v4.u32 	[%rd1+112], {%r30, %r30, %r30, %r30};
	st.local.v4.u32 	[%rd1+128], {%r30, %r30, %r30, %r30};
	st.local.v4.u32 	[%rd1+144], {%r30, %r30, %r30, %r30};
	st.local.v4.u32 	[%rd1+160], {%r30, %r30, %r30, %r30};
	st.local.v4.u32 	[%rd1+176], {%r30, %r30, %r30, %r30};
	st.local.v4.u32 	[%rd1+192], {%r30, %r30, %r30, %r30};
	st.local.v4.u32 	[%rd1+208], {%r30, %r30, %r30, %r30};
	st.local.v4.u32 	[%rd1+224], {%r30, %r30, %r30, %r30};
	st.local.v4.u32 	[%rd1+240], {%r30, %r30, %r30, %r30};
	st.local.v4.u32 	[%rd1+256], {%r30, %r30, %r30, %r30};
	st.local.v4.u32 	[%rd1+272], {%r30, %r30, %r30, %r30};
	st.local.v4.u32 	[%rd1+288], {%r30, %r30, %r30, %r30};
	st.local.v4.u32 	[%rd1+304], {%r30, %r30, %r30, %r30};
	st.local.v4.u32 	[%rd1+320], {%r30, %r30, %r30, %r30};
	st.local.v4.u32 	[%rd1+336], {%r30, %r30, %r30, %r30};
	st.local.v4.u32 	[%rd1+352], {%r30, %r30, %r30, %r30};
	st.local.v4.u32 	[%rd1+368], {%r30, %r30, %r30, %r30};
	st.local.v4.u32 	[%rd1+384], {%r30, %r30, %r30, %r30};
	setp.lt.s32 	%p1, %r20, 1;
	@%p1 bra 	$L__BB1_16;
	shl.b32 	%r33, %r3, 2;
	mov.u32 	%r34, _ZZ12scanKernelMCPfS_PiiS0_S0_iiffiE2sY;
	add.s32 	%r4, %r34, %r33;
	cvta.to.global.u64 	%rd2, %rd8;
	cvta.to.global.u64 	%rd3, %rd9;
	cvta.to.global.u64 	%rd4, %rd10;
	mov.b32 	%r471, 0;
	mov.b32 	%r470, 256;
$L__BB1_2:
	add.s32 	%r35, %r470, %r471;
	setp.gt.s32 	%p2, %r35, %r20;
	sub.s32 	%r36, %r20, %r471;
	selp.b32 	%r470, %r36, %r470, %p2;
	setp.ge.s32 	%p3, %r3, %r470;
	@%p3 bra 	$L__BB1_4;
	add.s32 	%r37, %r471, %r3;
	mul.wide.u32 	%rd14, %r37, 4;
	add.s64 	%rd15, %rd2, %rd14;
	ld.global.f32 	%f6, [%rd15];
	mov.u32 	%r39, _ZZ12scanKernelMCPfS_PiiS0_S0_iiffiE2sX;
	add.s32 	%r40, %r39, %r33;
	st.shared.f32 	[%r40], %f6;
	add.s64 	%rd16, %rd3, %rd14;
	ld.global.f32 	%f7, [%rd16];
	st.shared.f32 	[%r4], %f7;
	add.s64 	%rd17, %rd4, %rd14;
	ld.global.u32 	%r41, [%rd17];
	mov.u32 	%r42, _ZZ12scanKernelMCPfS_PiiS0_S0_iiffiE2sI;
	add.s32 	%r43, %r42, %r33;
	st.shared.u32 	[%r43], %r41;
$L__BB1_4:
	bar.sync 	0;
	setp.lt.s32 	%p4, %r470, 1;
	@%p4 bra 	$L__BB1_15;
	mov.b32 	%r472, 0;
$L__BB1_6:
	shl.b32 	%r45, %r472, 2;
	mov.u32 	%r46, _ZZ12scanKernelMCPfS_PiiS0_S0_iiffiE2sX;
	add.s32 	%r47, %r46, %r45;
	ld.shared.f32 	%f8, [%r47];
	sub.f32 	%f9, %f1, %f8;
	add.s32 	%r49, %r34, %r45;
	ld.shared.f32 	%f10, [%r49];
	sub.f32 	%f11, %f2, %f10;
	mul.f32 	%f12, %f11, %f11;
	fma.rn.f32 	%f3, %f9, %f9, %f12;
	mov.u32 	%r50, _ZZ12scanKernelMCPfS_PiiS0_S0_iiffiE2sI;
	add.s32 	%r51, %r50, %r45;
	ld.shared.u32 	%r52, [%r51];
	setp.lt.s32 	%p5, %r52, 1;
	@%p5 bra 	$L__BB1_14;
	sqrt.rn.f32 	%f13, %f3;
	div.rn.f32 	%f14, %f13, 0f461C4000;
	cvt.rzi.s32.f32 	%r9, %f14;
	setp.gt.s32 	%p6, %r9, 99;
	@%p6 bra 	$L__BB1_14;
	neg.s32 	%r53, %r9;
	and.b32  	%r10, %r53, 3;
	setp.eq.s32 	%p7, %r10, 0;
	mov.u32 	%r473, %r9;
	@%p7 bra 	$L__BB1_12;
	mul.wide.s32 	%rd18, %r9, 4;
	add.s64 	%rd5, %rd1, %rd18;
	ld.local.u32 	%r54, [%rd5];
	add.s32 	%r55, %r54, 1;
	st.local.u32 	[%rd5], %r55;
	add.s32 	%r473, %r9, 1;
	setp.eq.s32 	%p8, %r10, 1;
	@%p8 bra 	$L__BB1_12;
	ld.local.u32 	%r56, [%rd5+4];
	add.s32 	%r57, %r56, 1;
	st.local.u32 	[%rd5+4], %r57;
	add.s32 	%r473, %r9, 2;
	setp.eq.s32 	%p9, %r10, 2;
	@%p9 bra 	$L__BB1_12;
	ld.local.u32 	%r58, [%rd5+8];
	add.s32 	%r59, %r58, 1;
	st.local.u32 	[%rd5+8], %r59;
	add.s32 	%r473, %r9, 3;
$L__BB1_12:
	add.s32 	%r60, %r9, -97;
	setp.lt.u32 	%p10, %r60, 3;
	@%p10 bra 	$L__BB1_14;
$L__BB1_13:
	mul.wide.s32 	%rd19, %r473, 4;
	add.s64 	%rd20, %rd1, %rd19;
	ld.local.u32 	%r61, [%rd20];
	add.s32 	%r62, %r61, 1;
	st.local.u32 	[%rd20], %r62;
	ld.local.u32 	%r63, [%rd20+4];
	add.s32 	%r64, %r63, 1;
	st.local.u32 	[%rd20+4], %r64;
	ld.local.u32 	%r65, [%rd20+8];
	add.s32 	%r66, %r65, 1;
	st.local.u32 	[%rd20+8], %r66;
	ld.local.u32 	%r67, [%rd20+12];
	add.s32 	%r68, %r67, 1;
	st.local.u32 	[%rd20+12], %r68;
	add.s32 	%r473, %r473, 4;
	setp.ne.s32 	%p11, %r473, 100;
	@%p11 bra 	$L__BB1_13;
$L__BB1_14:
	add.s32 	%r472, %r472, 1;
	setp.lt.s32 	%p12, %r472, %r470;
	@%p12 bra 	$L__BB1_6;
$L__BB1_15:
	bar.sync 	0;
	add.s32 	%r471, %r471, 256;
	setp.lt.s32 	%p13, %r471, %r20;
	@%p13 bra 	$L__BB1_2;
$L__BB1_16:
	mad.lo.s32 	%r19, %r21, %r2, %r1;
	setp.ge.s32 	%p14, %r1, %r21;
	setp.ge.s32 	%p15, %r2, %r22;
	or.pred  	%p16, %p14, %p15;
	@%p16 bra 	$L__BB1_217;
	mul.lo.s32 	%r69, %r19, 100;
	cvta.to.global.u64 	%rd21, %rd11;
	mul.wide.s32 	%rd22, %r69, 4;
	add.s64 	%rd6, %rd21, %rd22;
	ld.global.u32 	%r70, [%rd6];
	ld.local.u32 	%r71, [%rd1];
	setp.ge.s32 	%p17, %r70, %r71;
	cvta.to.global.u64 	%rd23, %rd12;
	add.s64 	%rd7, %rd23, %rd22;
	@%p17 bra 	$L__BB1_19;
	ld.global.u32 	%r72, [%rd7];
	add.s32 	%r73, %r72, 1;
	st.global.u32 	[%rd7], %r73;
$L__BB1_19:
	ld.global.u32 	%r74, [%rd6+4];
	ld.local.u32 	%r75, [%rd1+4];
	setp.ge.s32 	%p18, %r74, %r75;
	@%p18 bra 	$L__BB1_21;
	ld.global.u32 	%r76, [%rd7+4];
	add.s32 	%r77, %r76, 1;
	st.global.u32 	[%rd7+4], %r77;
$L__BB1_21:
	ld.global.u32 	%r78, [%rd6+8];
	ld.local.u32 	%r79, [%rd1+8];
	setp.ge.s32 	%p19, %r78, %r79;
	@%p19 bra 	$L__BB1_23;
	ld.global.u32 	%r80, [%rd7+8];
	add.s32 	%r81, %r80, 1;
	st.global.u32 	[%rd7+8], %r81;
$L__BB1_23:
	ld.global.u32 	%r82, [%rd6+12];
	ld.local.u32 	%r83, [%rd1+12];
	setp.ge.s32 	%p20, %r82, %r83;
	@%p20 bra 	$L__BB1_25;
	ld.global.u32 	%r84, [%rd7+12];
	add.s32 	%r85, %r84, 1;
	st.global.u32 	[%rd7+12], %r85;
$L__BB1_25:
	ld.global.u32 	%r86, [%rd6+16];
	ld.local.u32 	%r87, [%rd1+16];
	setp.ge.s32 	%p21, %r86, %r87;
	@%p21 bra 	$L__BB1_27;
	ld.global.u32 	%r88, [%rd7+16];
	add.s32 	%r89, %r88, 1;
	st.global.u32 	[%rd7+16], %r89;
$L__BB1_27:
	ld.global.u32 	%r90, [%rd6+20];
	ld.local.u32 	%r91, [%rd1+20];
	setp.ge.s32 	%p22, %r90, %r91;
	@%p22 bra 	$L__BB1_29;
	ld.global.u32 	%r92, [%rd7+20];
	add.s32 	%r93, %r92, 1;
	st.global.u32 	[%rd7+20], %r93;
$L__BB1_29:
	ld.global.u32 	%r94, [%rd6+24];
	ld.local.u32 	%r95, [%rd1+24];
	setp.ge.s32 	%p23, %r94, %r95;
	@%p23 bra 	$L__BB1_31;
	ld.global.u32 	%r96, [%rd7+24];
	add.s32 	%r97, %r96, 1;
	st.global.u32 	[%rd7+24], %r97;
$L__BB1_31:
	ld.global.u32 	%r98, [%rd6+28];
	ld.local.u32 	%r99, [%rd1+28];
	setp.ge.s32 	%p24, %r98, %r99;
	@%p24 bra 	$L__BB1_33;
	ld.global.u32 	%r100, [%rd7+28];
	add.s32 	%r101, %r100, 1;
	st.global.u32 	[%rd7+28], %r101;
$L__BB1_33:
	ld.global.u32 	%r102, [%rd6+32];
	ld.local.u32 	%r103, [%rd1+32];
	setp.ge.s32 	%p25, %r102, %r103;
	@%p25 bra 	$L__BB1_35;
	ld.global.u32 	%r104, [%rd7+32];
	add.s32 	%r105, %r104, 1;
	st.global.u32 	[%rd7+32], %r105;
$L__BB1_35:
	ld.global.u32 	%r106, [%rd6+36];
	ld.local.u32 	%r107, [%rd1+36];
	setp.ge.s32 	%p26, %r106, %r107;
	@%p26 bra 	$L__BB1_37;
	ld.global.u32 	%r108, [%rd7+36];
	add.s32 	%r109, %r108, 1;
	st.global.u32 	[%rd7+36], %r109;
$L__BB1_37:
	ld.global.u32 	%r110, [%rd6+40];
	ld.local.u32 	%r111, [%rd1+40];
	setp.ge.s32 	%p27, %r110, %r111;
	@%p27 bra 	$L__BB1_39;
	ld.global.u32 	%r112, [%rd7+40];
	add.s32 	%r113, %r112, 1;
	st.global.u32 	[%rd7+40], %r113;
$L__BB1_39:
	ld.global.u32 	%r114, [%rd6+44];
	ld.local.u32 	%r115, [%rd1+44];
	setp.ge.s32 	%p28, %r114, %r115;
	@%p28 bra 	$L__BB1_41;
	ld.global.u32 	%r116, [%rd7+44];
	add.s32 	%r117, %r116, 1;
	st.global.u32 	[%rd7+44], %r117;
$L__BB1_41:
	ld.global.u32 	%r118, [%rd6+48];
	ld.local.u32 	%r119, [%rd1+48];
	setp.ge.s32 	%p29, %r118, %r119;
	@%p29 bra 	$L__BB1_43;
	ld.global.u32 	%r120, [%rd7+48];
	add.s32 	%r121, %r120, 1;
	st.global.u32 	[%rd7+48], %r121;
$L__BB1_43:
	ld.global.u32 	%r122, [%rd6+52];
	ld.local.u32 	%r123, [%rd1+52];
	setp.ge.s32 	%p30, %r122, %r123;
	@%p30 bra 	$L__BB1_45;
	ld.global.u32 	%r124, [%rd7+52];
	add.s32 	%r125, %r124, 1;
	st.global.u32 	[%rd7+52], %r125;
$L__BB1_45:
	ld.global.u32 	%r126, [%rd6+56];
	ld.local.u32 	%r127, [%rd1+56];
	setp.ge.s32 	%p31, %r126, %r127;
	@%p31 bra 	$L__BB1_47;
	ld.global.u32 	%r128, [%rd7+56];
	add.s32 	%r129, %r128, 1;
	st.global.u32 	[%rd7+56], %r129;
$L__BB1_47:
	ld.global.u32 	%r130, [%rd6+60];
	ld.local.u32 	%r131, [%rd1+60];
	setp.ge.s32 	%p32, %r130, %r131;
	@%p32 bra 	$L__BB1_49;
	ld.global.u32 	%r132, [%rd7+60];
	add.s32 	%r133, %r132, 1;
	st.global.u32 	[%rd7+60], %r133;
$L__BB1_49:
	ld.global.u32 	%r134, [%rd6+64];
	ld.local.u32 	%r135, [%rd1+64];
	setp.ge.s32 	%p33, %r134, %r135;
	@%p33 bra 	$L__BB1_51;
	ld.global.u32 	%r136, [%rd7+64];
	add.s32 	%r137, %r136, 1;
	st.global.u32 	[%rd7+64], %r137;
$L__BB1_51:
	ld.global.u32 	%r138, [%rd6+68];
	ld.local.u32 	%r139, [%rd1+68];
	setp.ge.s32 	%p34, %r138, %r139;
	@%p34 bra 	$L__BB1_53;
	ld.global.u32 	%r140, [%rd7+68];
	add.s32 	%r141, %r140, 1;
	st.global.u32 	[%rd7+68], %r141;
$L__BB1_53:
	ld.global.u32 	%r142, [%rd6+72];
	ld.local.u32 	%r143, [%rd1+72];
	setp.ge.s32 	%p35, %r142, %r143;
	@%p35 bra 	$L__BB1_55;
	ld.global.u32 	%r144, [%rd7+72];
	add.s32 	%r145, %r144, 1;
	st.global.u32 	[%rd7+72], %r145;
$L__BB1_55:
	ld.global.u32 	%r146, [%rd6+76];
	ld.local.u32 	%r147, [%rd1+76];
	setp.ge.s32 	%p36, %r146, %r147;
	@%p36 bra 	$L__BB1_57;
	ld.global.u32 	%r148, [%rd7+76];
	add.s32 	%r149, %r148, 1;
	st.global.u32 	[%rd7+76], %r149;
$L__BB1_57:
	ld.global.u32 	%r150, [%rd6+80];
	ld.local.u32 	%r151, [%rd1+80];
	setp.ge.s32 	%p37, %r150, %r151;
	@%p37 bra 	$L__BB1_59;
	ld.global.u32 	%r152, [%rd7+80];
	add.s32 	%r153, %r152, 1;
	st.global.u32 	[%rd7+80], %r153;
$L__BB1_59:
	ld.global.u32 	%r154, [%rd6+84];
	ld.local.u32 	%r155, [%rd1+84];
	setp.ge.s32 	%p38, %r154, %r155;
	@%p38 bra 	$L__BB1_61;
	ld.global.u32 	%r156, [%rd7+84];
	add.s32 	%r157, %r156, 1;
	st.global.u32 	[%rd7+84], %r157;
$L__BB1_61:
	ld.global.u32 	%r158, [%rd6+88];
	ld.local.u32 	%r159, [%rd1+88];
	setp.ge.s32 	%p39, %r158, %r159;
	@%p39 bra 	$L__BB1_63;
	ld.global.u32 	%r160, [%rd7+88];
	add.s32 	%r161, %r160, 1;
	st.global.u32 	[%rd7+88], %r161;
$L__BB1_63:
	ld.global.u32 	%r162, [%rd6+92];
	ld.local.u32 	%r163, [%rd1+92];
	setp.ge.s32 	%p40, %r162, %r163;
	@%p40 bra 	$L__BB1_65;
	ld.global.u32 	%r164, [%rd7+92];
	add.s32 	%r165, %r164, 1;
	st.global.u32 	[%rd7+92], %r165;
$L__BB1_65:
	ld.global.u32 	%r166, [%rd6+96];
	ld.local.u32 	%r167, [%rd1+96];
	setp.ge.s32 	%p41, %r166, %r167;
	@%p41 bra 	$L__BB1_67;
	ld.global.u32 	%r168, [%rd7+96];
	add.s32 	%r169, %r168, 1;
	st.global.u32 	[%rd7+96], %r169;
$L__BB1_67:
	ld.global.u32 	%r170, [%rd6+100];
	ld.local.u32 	%r171, [%rd1+100];
	setp.ge.s32 	%p42, %r170, %r171;
	@%p42 bra 	$L__BB1_69;
	ld.global.u32 	%r172, [%rd7+100];
	add.s32 	%r173, %r172, 1;
	st.global.u32 	[%rd7+100], %r173;
$L__BB1_69:
	ld.global.u32 	%r174, [%rd6+104];
	ld.local.u32 	%r175, [%rd1+104];
	setp.ge.s32 	%p43, %r174, %r175;
	@%p43 bra 	$L__BB1_71;
	ld.global.u32 	%r176, [%rd7+104];
	add.s32 	%r177, %r176, 1;
	st.global.u32 	[%rd7+104], %r177;
$L__BB1_71:
	ld.global.u32 	%r178, [%rd6+108];
	ld.local.u32 	%r179, [%rd1+108];
	setp.ge.s32 	%p44, %r178, %r179;
	@%p44 bra 	$L__BB1_73;
	ld.global.u32 	%r180, [%rd7+108];
	add.s32 	%r181, %r180, 1;
	st.global.u32 	[%rd7+108], %r181;
$L__BB1_73:
	ld.global.u32 	%r182, [%rd6+112];
	ld.local.u32 	%r183, [%rd1+112];
	setp.ge.s32 	%p45, %r182, %r183;
	@%p45 bra 	$L__BB1_75;
	ld.global.u32 	%r184, [%rd7+112];
	add.s32 	%r185, %r184, 1;
	st.global.u32 	[%rd7+112], %r185;
$L__BB1_75:
	ld.global.u32 	%r186, [%rd6+116];
	ld.local.u32 	%r187, [%rd1+116];
	setp.ge.s32 	%p46, %r186, %r187;
	@%p46 bra 	$L__BB1_77;
	ld.global.u32 	%r188, [%rd7+116];
	add.s32 	%r189, %r188, 1;
	st.global.u32 	[%rd7+116], %r189;
$L__BB1_77:
	ld.global.u32 	%r190, [%rd6+120];
	ld.local.u32 	%r191, [%rd1+120];
	setp.ge.s32 	%p47, %r190, %r191;
	@%p47 bra 	$L__BB1_79;
	ld.global.u32 	%r192, [%rd7+120];
	add.s32 	%r193, %r192, 1;
	st.global.u32 	[%rd7+120], %r193;
$L__BB1_79:
	ld.global.u32 	%r194, [%rd6+124];
	ld.local.u32 	%r195, [%rd1+124];
	setp.ge.s32 	%p48, %r194, %r195;
	@%p48 bra 	$L__BB1_81;
	ld.global.u32 	%r196, [%rd7+124];
	add.s32 	%r197, %r196, 1;
	st.global.u32 	[%rd7+124], %r197;
$L__BB1_81:
	ld.global.u32 	%r198, [%rd6+128];
	ld.local.u32 	%r199, [%rd1+128];
	setp.ge.s32 	%p49, %r198, %r199;
	@%p49 bra 	$L__BB1_83;
	ld.global.u32 	%r200, [%rd7+128];
	add.s32 	%r201, %r200, 1;
	st.global.u32 	[%rd7+128], %r201;
$L__BB1_83:
	ld.global.u32 	%r202, [%rd6+132];
	ld.local.u32 	%r203, [%rd1+132];
	setp.ge.s32 	%p50, %r202, %r203;
	@%p50 bra 	$L__BB1_85;
	ld.global.u32 	%r204, [%rd7+132];
	add.s32 	%r205, %r204, 1;
	st.global.u32 	[%rd7+132], %r205;
$L__BB1_85:
	ld.global.u32 	%r206, [%rd6+136];
	ld.local.u32 	%r207, [%rd1+136];
	setp.ge.s32 	%p51, %r206, %r207;
	@%p51 bra 	$L__BB1_87;
	ld.global.u32 	%r208, [%rd7+136];
	add.s32 	%r209, %r208, 1;
	st.global.u32 	[%rd7+136], %r209;
$L__BB1_87:
	ld.global.u32 	%r210, [%rd6+140];
	ld.local.u32 	%r211, [%rd1+140];
	setp.ge.s32 	%p52, %r210, %r211;
	@%p52 bra 	$L__BB1_89;
	ld.global.u32 	%r212, [%rd7+140];
	add.s32 	%r213, %r212, 1;
	st.global.u32 	[%rd7+140], %r213;
$L__BB1_89:
	ld.global.u32 	%r214, [%rd6+144];
	ld.local.u32 	%r215, [%rd1+144];
	setp.ge.s32 	%p53, %r214, %r215;
	@%p53 bra 	$L__BB1_91;
	ld.global.u32 	%r216, [%rd7+144];
	add.s32 	%r217, %r216, 1;
	st.global.u32 	[%rd7+144], %r217;
$L__BB1_91:
	ld.global.u32 	%r218, [%rd6+148];
	ld.local.u32 	%r219, [%rd1+148];
	setp.ge.s32 	%p54, %r218, %r219;
	@%p54 bra 	$L__BB1_93;
	ld.global.u32 	%r220, [%rd7+148];
	add.s32 	%r221, %r220, 1;
	st.global.u32 	[%rd7+148], %r221;
$L__BB1_93:
	ld.global.u32 	%r222, [%rd6+152];
	ld.local.u32 	%r223, [%rd1+152];
	setp.ge.s32 	%p55, %r222, %r223;
	@%p55 bra 	$L__BB1_95;
	ld.global.u32 	%r224, [%rd7+152];
	add.s32 	%r225, %r224, 1;
	st.global.u32 	[%rd7+152], %r225;
$L__BB1_95:
	ld.global.u32 	%r226, [%rd6+156];
	ld.local.u32 	%r227, [%rd1+156];
	setp.ge.s32 	%p56, %r226, %r227;
	@%p56 bra 	$L__BB1_97;
	ld.global.u32 	%r228, [%rd7+156];
	add.s32 	%r229, %r228, 1;
	st.global.u32 	[%rd7+156], %r229;
$L__BB1_97:
	ld.global.u32 	%r230, [%rd6+160];
	ld.local.u32 	%r231, [%rd1+160];
	setp.ge.s32 	%p57, %r230, %r231;
	@%p57 bra 	$L__BB1_99;
	ld.global.u32 	%r232, [%rd7+160];
	add.s32 	%r233, %r232, 1;
	st.global.u32 	[%rd7+160], %r233;
$L__BB1_99:
	ld.global.u32 	%r234, [%rd6+164];
	ld.local.u32 	%r235, [%rd1+164];
	setp.ge.s32 	%p58, %r234, %r235;
	@%p58 bra 	$L__BB1_101;
	ld.global.u32 	%r236, [%rd7+164];
	add.s32 	%r237, %r236, 1;
	st.global.u32 	[%rd7+164], %r237;
$L__BB1_101:
	ld.global.u32 	%r238, [%rd6+168];
	ld.local.u32 	%r239, [%rd1+168];
	setp.ge.s32 	%p59, %r238, %r239;
	@%p59 bra 	$L__BB1_103;
	ld.global.u32 	%r240, [%rd7+168];
	add.s32 	%r241, %r240, 1;
	st.global.u32 	[%rd7+168], %r241;
$L__BB1_103:
	ld.global.u32 	%r242, [%rd6+172];
	ld.local.u32 	%r243, [%rd1+172];
	setp.ge.s32 	%p60, %r242, %r243;
	@%p60 bra 	$L__BB1_105;
	ld.global.u32 	%r244, [%rd7+172];
	add.s32 	%r245, %r244, 1;
	st.global.u32 	[%rd7+172], %r245;
$L__BB1_105:
	ld.global.u32 	%r246, [%rd6+176];
	ld.local.u32 	%r247, [%rd1+176];
	setp.ge.s32 	%p61, %r246, %r247;
	@%p61 bra 	$L__BB1_107;
	ld.global.u32 	%r248, [%rd7+176];
	add.s32 	%r249, %r248, 1;
	st.global.u32 	[%rd7+176], %r249;
$L__BB1_107:
	ld.global.u32 	%r250, [%rd6+180];
	ld.local.u32 	%r251, [%rd1+180];
	setp.ge.s32 	%p62, %r250, %r251;
	@%p62 bra 	$L__BB1_109;
	ld.global.u32 	%r252, [%rd7+180];
	add.s32 	%r253, %r252, 1;
	st.global.u32 	[%rd7+180], %r253;
$L__BB1_109:
	ld.global.u32 	%r254, [%rd6+184];
	ld.local.u32 	%r255, [%rd1+184];
	setp.ge.s32 	%p63, %r254, %r255;
	@%p63 bra 	$L__BB1_111;
	ld.global.u32 	%r256, [%rd7+184];
	add.s32 	%r257, %r256, 1;
	st.global.u32 	[%rd7+184], %r257;
$L__BB1_111:
	ld.global.u32 	%r258, [%rd6+188];
	ld.local.u32 	%r259, [%rd1+188];
	setp.ge.s32 	%p64, %r258, %r259;
	@%p64 bra 	$L__BB1_113;
	ld.global.u32 	%r260, [%rd7+188];
	add.s32 	%r261, %r260, 1;
	st.global.u32 	[%rd7+188], %r261;
$L__BB1_113:
	ld.global.u32 	%r262, [%rd6+192];
	ld.local.u32 	%r263, [%rd1+192];
	setp.ge.s32 	%p65, %r262, %r263;
	@%p65 bra 	$L__BB1_115;
	ld.global.u32 	%r264, [%rd7+192];
	add.s32 	%r265, %r264, 1;
	st.global.u32 	[%rd7+192], %r265;
$L__BB1_115:
	ld.global.u32 	%r266, [%rd6+196];
	ld.local.u32 	%r267, [%rd1+196];
	setp.ge.s32 	%p66, %r266, %r267;
	@%p66 bra 	$L__BB1_117;
	ld.global.u32 	%r268, [%rd7+196];
	add.s32 	%r269, %r268, 1;
	st.global.u32 	[%rd7+196], %r269;
$L__BB1_117:
	ld.global.u32 	%r270, [%rd6+200];
	ld.local.u32 	%r271, [%rd1+200];
	setp.ge.s32 	%p67, %r270, %r271;
	@%p67 bra 	$L__BB1_119;
	ld.global.u32 	%r272, [%rd7+200];
	add.s32 	%r273, %r272, 1;
	st.global.u32 	[%rd7+200], %r273;
$L__BB1_119:
	ld.global.u32 	%r274, [%rd6+204];
	ld.local.u32 	%r275, [%rd1+204];
	setp.ge.s32 	%p68, %r274, %r275;
	@%p68 bra 	$L__BB1_121;
	ld.global.u32 	%r276, [%rd7+204];
	add.s32 	%r277, %r276, 1;
	st.global.u32 	[%rd7+204], %r277;
$L__BB1_121:
	ld.global.u32 	%r278, [%rd6+208];
	ld.local.u32 	%r279, [%rd1+208];
	setp.ge.s32 	%p69, %r278, %r279;
	@%p69 bra 	$L__BB1_123;
	ld.global.u32 	%r280, [%rd7+208];
	add.s32 	%r281, %r280, 1;
	st.global.u32 	[%rd7+208], %r281;
$L__BB1_123:
	ld.global.u32 	%r282, [%rd6+212];
	ld.local.u32 	%r283, [%rd1+212];
	setp.ge.s32 	%p70, %r282, %r283;
	@%p70 bra 	$L__BB1_125;
	ld.global.u32 	%r284, [%rd7+212];
	add.s32 	%r285, %r284, 1;
	st.global.u32 	[%rd7+212], %r285;
$L__BB1_125:
	ld.global.u32 	%r286, [%rd6+216];
	ld.local.u32 	%r287, [%rd1+216];
	setp.ge.s32 	%p71, %r286, %r287;
	@%p71 bra 	$L__BB1_127;
	ld.global.u32 	%r288, [%rd7+216];
	add.s32 	%r289, %r288, 1;
	st.global.u32 	[%rd7+216], %r289;
$L__BB1_127:
	ld.global.u32 	%r290, [%rd6+220];
	ld.local.u32 	%r291, [%rd1+220];
	setp.ge.s32 	%p72, %r290, %r291;
	@%p72 bra 	$L__BB1_129;
	ld.global.u32 	%r292, [%rd7+220];
	add.s32 	%r293, %r292, 1;
	st.global.u32 	[%rd7+220], %r293;
$L__BB1_129:
	ld.global.u32 	%r294, [%rd6+224];
	ld.local.u32 	%r295, [%rd1+224];
	setp.ge.s32 	%p73, %r294, %r295;
	@%p73 bra 	$L__BB1_131;
	ld.global.u32 	%r296, [%rd7+224];
	add.s32 	%r297, %r296, 1;
	st.global.u32 	[%rd7+224], %r297;
$L__BB1_131:
	ld.global.u32 	%r298, [%rd6+228];
	ld.local.u32 	%r299, [%rd1+228];
	setp.ge.s32 	%p74, %r298, %r299;
	@%p74 bra 	$L__BB1_133;
	ld.global.u32 	%r300, [%rd7+228];
	add.s32 	%r301, %r300, 1;
	st.global.u32 	[%rd7+228], %r301;
$L__BB1_133:
	ld.global.u32 	%r302, [%rd6+232];
	ld.local.u32 	%r303, [%rd1+232];
	setp.ge.s32 	%p75, %r302, %r303;
	@%p75 bra 	$L__BB1_135;
	ld.global.u32 	%r304, [%rd7+232];
	add.s32 	%r305, %r304, 1;
	st.global.u32 	[%rd7+232], %r305;
$L__BB1_135:
	ld.global.u32 	%r306, [%rd6+236];
	ld.local.u32 	%r307, [%rd1+236];
	setp.ge.s32 	%p76, %r306, %r307;
	@%p76 bra 	$L__BB1_137;
	ld.global.u32 	%r308, [%rd7+236];
	add.s32 	%r309, %r308, 1;
	st.global.u32 	[%rd7+236], %r309;
$L__BB1_137:
	ld.global.u32 	%r310, [%rd6+240];
	ld.local.u32 	%r311, [%rd1+240];
	setp.ge.s32 	%p77, %r310, %r311;
	@%p77 bra 	$L__BB1_139;
	ld.global.u32 	%r312, [%rd7+240];
	add.s32 	%r313, %r312, 1;
	st.global.u32 	[%rd7+240], %r313;
$L__BB1_139:
	ld.global.u32 	%r314, [%rd6+244];
	ld.local.u32 	%r315, [%rd1+244];
	setp.ge.s32 	%p78, %r314, %r315;
	@%p78 bra 	$L__BB1_141;
	ld.global.u32 	%r316, [%rd7+244];
	add.s32 	%r317, %r316, 1;
	st.global.u32 	[%rd7+244], %r317;
$L__BB1_141:
	ld.global.u32 	%r318, [%rd6+248];
	ld.local.u32 	%r319, [%rd1+248];
	setp.ge.s32 	%p79, %r318, %r319;
	@%p79 bra 	$L__BB1_143;
	ld.global.u32 	%r320, [%rd7+248];
	add.s32 	%r321, %r320, 1;
	st.global.u32 	[%rd7+248], %r321;
$L__BB1_143:
	ld.global.u32 	%r322, [%rd6+252];
	ld.local.u32 	%r323, [%rd1+252];
	setp.ge.s32 	%p80, %r322, %r323;
	@%p80 bra 	$L__BB1_145;
	ld.global.u32 	%r324, [%rd7+252];
	add.s32 	%r325, %r324, 1;
	st.global.u32 	[%rd7+252], %r325;
$L__BB1_145:
	ld.global.u32 	%r326, [%rd6+256];
	ld.local.u32 	%r327, [%rd1+256];
	setp.ge.s32 	%p81, %r326, %r327;
	@%p81 bra 	$L__BB1_147;
	ld.global.u32 	%r328, [%rd7+256];
	add.s32 	%r329, %r328, 1;
	st.global.u32 	[%rd7+256], %r329;
$L__BB1_147:
	ld.global.u32 	%r330, [%rd6+260];
	ld.local.u32 	%r331, [%rd1+260];
	setp.ge.s32 	%p82, %r330, %r331;
	@%p82 bra 	$L__BB1_149;
	ld.global.u32 	%r332, [%rd7+260];
	add.s32 	%r333, %r332, 1;
	st.global.u32 	[%rd7+260], %r333;
$L__BB1_149:
	ld.global.u32 	%r334, [%rd6+264];
	ld.local.u32 	%r335, [%rd1+264];
	setp.ge.s32 	%p83, %r334, %r335;
	@%p83 bra 	$L__BB1_151;
	ld.global.u32 	%r336, [%rd7+264];
	add.s32 	%r337, %r336, 1;
	st.global.u32 	[%rd7+264], %r337;
$L__BB1_151:
	ld.global.u32 	%r338, [%rd6+268];
	ld.local.u32 	%r339, [%rd1+268];
	setp.ge.s32 	%p84, %r338, %r339;
	@%p84 bra 	$L__BB1_153;
	ld.global.u32 	%r340, [%rd7+268];
	add.s32 	%r341, %r340, 1;
	st.global.u32 	[%rd7+268], %r341;
$L__BB1_153:
	ld.global.u32 	%r342, [%rd6+272];
	ld.local.u32 	%r343, [%rd1+272];
	setp.ge.s32 	%p85, %r342, %r343;
	@%p85 bra 	$L__BB1_155;
	ld.global.u32 	%r344, [%rd7+272];
	add.s32 	%r345, %r344, 1;
	st.global.u32 	[%rd7+272], %r345;
$L__BB1_155:
	ld.global.u32 	%r346, [%rd6+276];
	ld.local.u32 	%r347, [%rd1+276];
	setp.ge.s32 	%p86, %r346, %r347;
	@%p86 bra 	$L__BB1_157;
	ld.global.u32 	%r348, [%rd7+276];
	add.s32 	%r349, %r348, 1;
	st.global.u32 	[%rd7+276], %r349;
$L__BB1_157:
	ld.global.u32 	%r350, [%rd6+280];
	ld.local.u32 	%r351, [%rd1+280];
	setp.ge.s32 	%p87, %r350, %r351;
	@%p87 bra 	$L__BB1_159;
	ld.global.u32 	%r352, [%rd7+280];
	add.s32 	%r353, %r352, 1;
	st.global.u32 	[%rd7+280], %r353;
$L__BB1_159:
	ld.global.u32 	%r354, [%rd6+284];
	ld.local.u32 	%r355, [%rd1+284];
	setp.ge.s32 	%p88, %r354, %r355;
	@%p88 bra 	$L__BB1_161;
	ld.global.u32 	%r356, [%rd7+284];
	add.s32 	%r357, %r356, 1;
	st.global.u32 	[%rd7+284], %r357;
$L__BB1_161:
	ld.global.u32 	%r358, [%rd6+288];
	ld.local.u32 	%r359, [%rd1+288];
	setp.ge.s32 	%p89, %r358, %r359;
	@%p89 bra 	$L__BB1_163;
	ld.global.u32 	%r360, [%rd7+288];
	add.s32 	%r361, %r360, 1;
	st.global.u32 	[%rd7+288], %r361;
$L__BB1_163:
	ld.global.u32 	%r362, [%rd6+292];
	ld.local.u32 	%r363, [%rd1+292];
	setp.ge.s32 	%p90, %r362, %r363;
	@%p90 bra 	$L__BB1_165;
	ld.global.u32 	%r364, [%rd7+292];
	add.s32 	%r365, %r364, 1;
	st.global.u32 	[%rd7+292], %r365;
$L__BB1_165:
	ld.global.u32 	%r366, [%rd6+296];
	ld.local.u32 	%r367, [%rd1+296];
	setp.ge.s32 	%p91, %r366, %r367;
	@%p91 bra 	$L__BB1_167;
	ld.global.u32 	%r368, [%rd7+296];
	add.s32 	%r369, %r368, 1;
	st.global.u32 	[%rd7+296], %r369;
$L__BB1_167:
	ld.global.u32 	%r370, [%rd6+300];
	ld.local.u32 	%r371, [%rd1+300];
	setp.ge.s32 	%p92, %r370, %r371;
	@%p92 bra 	$L__BB1_169;
	ld.global.u32 	%r372, [%rd7+300];
	add.s32 	%r373, %r372, 1;
	st.global.u32 	[%rd7+300], %r373;
$L__BB1_169:
	ld.global.u32 	%r374, [%rd6+304];
	ld.local.u32 	%r375, [%rd1+304];
	setp.ge.s32 	%p93, %r374, %r375;
	@%p93 bra 	$L__BB1_171;
	ld.global.u32 	%r376, [%rd7+304];
	add.s32 	%r377, %r376, 1;
	st.global.u32 	[%rd7+304], %r377;
$L__BB1_171:
	ld.global.u32 	%r378, [%rd6+308];
	ld.local.u32 	%r379, [%rd1+308];
	setp.ge.s32 	%p94, %r378, %r379;
	@%p94 bra 	$L__BB1_173;
	ld.global.u32 	%r380, [%rd7+308];
	add.s32 	%r381, %r380, 1;
	st.global.u32 	[%rd7+308], %r381;
$L__BB1_173:
	ld.global.u32 	%r382, [%rd6+312];
	ld.local.u32 	%r383, [%rd1+312];
	setp.ge.s32 	%p95, %r382, %r383;
	@%p95 bra 	$L__BB1_175;
	ld.global.u32 	%r384, [%rd7+312];
	add.s32 	%r385, %r384, 1;
	st.global.u32 	[%rd7+312], %r385;
$L__BB1_175:
	ld.global.u32 	%r386, [%rd6+316];
	ld.local.u32 	%r387, [%rd1+316];
	setp.ge.s32 	%p96, %r386, %r387;
	@%p96 bra 	$L__BB1_177;
	ld.global.u32 	%r388, [%rd7+316];
	add.s32 	%r389, %r388, 1;
	st.global.u32 	[%rd7+316], %r389;
$L__BB1_177:
	ld.global.u32 	%r390, [%rd6+320];
	ld.local.u32 	%r391, [%rd1+320];
	setp.ge.s32 	%p97, %r390, %r391;
	@%p97 bra 	$L__BB1_179;
	ld.global.u32 	%r392, [%rd7+320];
	add.s32 	%r393, %r392, 1;
	st.global.u32 	[%rd7+320], %r393;
$L__BB1_179:
	ld.global.u32 	%r394, [%rd6+324];
	ld.local.u32 	%r395, [%rd1+324];
	setp.ge.s32 	%p98, %r394, %r395;
	@%p98 bra 	$L__BB1_181;
	ld.global.u32 	%r396, [%rd7+324];
	add.s32 	%r397, %r396, 1;
	st.global.u32 	[%rd7+324], %r397;
$L__BB1_181:
	ld.global.u32 	%r398, [%rd6+328];
	ld.local.u32 	%r399, [%rd1+328];
	setp.ge.s32 	%p99, %r398, %r399;
	@%p99 bra 	$L__BB1_183;
	ld.global.u32 	%r400, [%rd7+328];
	add.s32 	%r401, %r400, 1;
	st.global.u32 	[%rd7+328], %r401;
$L__BB1_183:
	ld.global.u32 	%r402, [%rd6+332];
	ld.local.u32 	%r403, [%rd1+332];
	setp.ge.s32 	%p100, %r402, %r403;
	@%p100 bra 	$L__BB1_185;
	ld.global.u32 	%r404, [%rd7+332];
	add.s32 	%r405, %r404, 1;
	st.global.u32 	[%rd7+332], %r405;
$L__BB1_185:
	ld.global.u32 	%r406, [%rd6+336];
	ld.local.u32 	%r407, [%rd1+336];
	setp.ge.s32 	%p101, %r406, %r407;
	@%p101 bra 	$L__BB1_187;
	ld.global.u32 	%r408, [%rd7+336];
	add.s32 	%r409, %r408, 1;
	st.global.u32 	[%rd7+336], %r409;
$L__BB1_187:
	ld.global.u32 	%r410, [%rd6+340];
	ld.local.u32 	%r411, [%rd1+340];
	setp.ge.s32 	%p102, %r410, %r411;
	@%p102 bra 	$L__BB1_189;
	ld.global.u32 	%r412, [%rd7+340];
	add.s32 	%r413, %r412, 1;
	st.global.u32 	[%rd7+340], %r413;
$L__BB1_189:
	ld.global.u32 	%r414, [%rd6+344];
	ld.local.u32 	%r415, [%rd1+344];
	setp.ge.s32 	%p103, %r414, %r415;
	@%p103 bra 	$L__BB1_191;
	ld.global.u32 	%r416, [%rd7+344];
	add.s32 	%r417, %r416, 1;
	st.global.u32 	[%rd7+344], %r417;
$L__BB1_191:
	ld.global.u32 	%r418, [%rd6+348];
	ld.local.u32 	%r419, [%rd1+348];
	setp.ge.s32 	%p104, %r418, %r419;
	@%p104 bra 	$L__BB1_193;
	ld.global.u32 	%r420, [%rd7+348];
	add.s32 	%r421, %r420, 1;
	st.global.u32 	[%rd7+348], %r421;
$L__BB1_193:
	ld.global.u32 	%r422, [%rd6+352];
	ld.local.u32 	%r423, [%rd1+352];
	setp.ge.s32 	%p105, %r422, %r423;
	@%p105 bra 	$L__BB1_195;
	ld.global.u32 	%r424, [%rd7+352];
	add.s32 	%r425, %r424, 1;
	st.global.u32 	[%rd7+352], %r425;
$L__BB1_195:
	ld.global.u32 	%r426, [%rd6+356];
	ld.local.u32 	%r427, [%rd1+356];
	setp.ge.s32 	%p106, %r426, %r427;
	@%p106 bra 	$L__BB1_197;
	ld.global.u32 	%r428, [%rd7+356];
	add.s32 	%r429, %r428, 1;
	st.global.u32 	[%rd7+356], %r429;
$L__BB1_197:
	ld.global.u32 	%r430, [%rd6+360];
	ld.local.u32 	%r431, [%rd1+360];
	setp.ge.s32 	%p107, %r430, %r431;
	@%p107 bra 	$L__BB1_199;
	ld.global.u32 	%r432, [%rd7+360];
	add.s32 	%r433, %r432, 1;
	st.global.u32 	[%rd7+360], %r433;
$L__BB1_199:
	ld.global.u32 	%r434, [%rd6+364];
	ld.local.u32 	%r435, [%rd1+364];
	setp.ge.s32 	%p108, %r434, %r435;
	@%p108 bra 	$L__BB1_201;
	ld.global.u32 	%r436, [%rd7+364];
	add.s32 	%r437, %r436, 1;
	st.global.u32 	[%rd7+364], %r437;
$L__BB1_201:
	ld.global.u32 	%r438, [%rd6+368];
	ld.local.u32 	%r439, [%rd1+368];
	setp.ge.s32 	%p109, %r438, %r439;
	@%p109 bra 	$L__BB1_203;
	ld.global.u32 	%r440, [%rd7+368];
	add.s32 	%r441, %r440, 1;
	st.global.u32 	[%rd7+368], %r441;
$L__BB1_203:
	ld.global.u32 	%r442, [%rd6+372];
	ld.local.u32 	%r443, [%rd1+372];
	setp.ge.s32 	%p110, %r442, %r443;
	@%p110 bra 	$L__BB1_205;
	ld.global.u32 	%r444, [%rd7+372];
	add.s32 	%r445, %r444, 1;
	st.global.u32 	[%rd7+372], %r445;
$L__BB1_205:
	ld.global.u32 	%r446, [%rd6+376];
	ld.local.u32 	%r447, [%rd1+376];
	setp.ge.s32 	%p111, %r446, %r447;
	@%p111 bra 	$L__BB1_207;
	ld.global.u32 	%r448, [%rd7+376];
	add.s32 	%r449, %r448, 1;
	st.global.u32 	[%rd7+376], %r449;
$L__BB1_207:
	ld.global.u32 	%r450, [%rd6+380];
	ld.local.u32 	%r451, [%rd1+380];
	setp.ge.s32 	%p112, %r450, %r451;
	@%p112 bra 	$L__BB1_209;
	ld.global.u32 	%r452, [%rd7+380];
	add.s32 	%r453, %r452, 1;
	st.global.u32 	[%rd7+380], %r453;
$L__BB1_209:
	ld.global.u32 	%r454, [%rd6+384];
	ld.local.u32 	%r455, [%rd1+384];
	setp.ge.s32 	%p113, %r454, %r455;
	@%p113 bra 	$L__BB1_211;
	ld.global.u32 	%r456, [%rd7+384];
	add.s32 	%r457, %r456, 1;
	st.global.u32 	[%rd7+384], %r457;
$L__BB1_211:
	ld.global.u32 	%r458, [%rd6+388];
	ld.local.u32 	%r459, [%rd1+388];
	setp.ge.s32 	%p114, %r458, %r459;
	@%p114 bra 	$L__BB1_213;
	ld.global.u32 	%r460, [%rd7+388];
	add.s32 	%r461, %r460, 1;
	st.global.u32 	[%rd7+388], %r461;
$L__BB1_213:
	ld.global.u32 	%r462, [%rd6+392];
	ld.local.u32 	%r463, [%rd1+392];
	setp.ge.s32 	%p115, %r462, %r463;
	@%p115 bra 	$L__BB1_215;
	ld.global.u32 	%r464, [%rd7+392];
	add.s32 	%r465, %r464, 1;
	st.global.u32 	[%rd7+392], %r465;
$L__BB1_215:
	ld.global.u32 	%r466, [%rd6+396];
	ld.local.u32 	%r467, [%rd1+396];
	setp.ge.s32 	%p116, %r466, %r467;
	@%p116 bra 	$L__BB1_217;
	ld.global.u32 	%r468, [%rd7+396];
	add.s32 	%r469, %r468, 1;
	st.global.u32 	[%rd7+396], %r469;
$L__BB1_217:
	ret;

}


// ===== COMPILED SASS (sm_100) =====

	.target	sm_100

	.elftype	@"ET_EXEC"


//--------------------- .note.nv.tkinfo           --------------------------
	.section	.note.nv.tkinfo,"",@"SHT_NOTE"
	.sectionflags	@"SHF_NOTE_NV_TKINFO"
	.tkinfo
        /*0018*/ 	.word	0x00000002
        /*0030*/ 	.string	""
        /*0030*/ 	.string	"ptxas"
        /*0030*/ 	.string	"Cuda compilation tools, release 13.0, V13.0.88"
        /*0030*/ 	.string	"Build cuda_13.0.r13.0/compiler.36424714_0"
        /*0030*/ 	.string	"-arch sm_100 -m 64 "



//--------------------- .note.nv.cuinfo           --------------------------
	.section	.note.nv.cuinfo,"",@"SHT_NOTE"
	.sectionflags	@"SHF_NOTE_NV_CUINFO"
        /*0018*/ 	.short	0x0002
        /*001a*/ 	.short	0x0064
        /*001c*/ 	.short	0x0082
	.zero		2


//--------------------- .nv.info                  --------------------------
	.section	.nv.info,"",@"SHT_CUDA_INFO"
	.align	4


	//----- nvinfo : EIATTR_REGCOUNT
	.align		4
        /*0000*/ 	.byte	0x04, 0x2f
        /*0002*/ 	.short	(.L_1 - .L_0)
	.align		4
.L_0:
        /*0004*/ 	.word	index@(_Z10scanKernelPfS_PiiS0_S0_S_iifffi)
        /*0008*/ 	.word	0x00000020


	//----- nvinfo : EIATTR_FRAME_SIZE
	.align		4
.L_1:
        /*000c*/ 	.byte	0x04, 0x11
        /*000e*/ 	.short	(.L_3 - .L_2)
	.align		4
.L_2:
        /*0010*/ 	.word	index@($__internal_3_$__cuda_sm3x_div_rn_noftz_f32_slowpath)
        /*0014*/ 	.word	0x00000320


	//----- nvinfo : EIATTR_FRAME_SIZE
	.align		4
.L_3:
        /*0018*/ 	.byte	0x04, 0x11
        /*001a*/ 	.short	(.L_5 - .L_4)
	.align		4
.L_4:
        /*001c*/ 	.word	index@($__internal_2_$__cuda_sm20_sqrt_rn_f32_slowpath)
        /*0020*/ 	.word	0x00000320


	//----- nvinfo : EIATTR_FRAME_SIZE
	.align		4
.L_5:
        /*0024*/ 	.byte	0x04, 0x11
        /*0026*/ 	.short	(.L_7 - .L_6)
	.align		4
.L_6:
        /*0028*/ 	.word	index@(_Z10scanKernelPfS_PiiS0_S0_S_iifffi)
        /*002c*/ 	.word	0x00000320


	//----- nvinfo : EIATTR_REGCOUNT
	.align		4
.L_7:
        /*0030*/ 	.byte	0x04, 0x2f
        /*0032*/ 	.short	(.L_9 - .L_8)
	.align		4
.L_8:
        /*0034*/ 	.word	index@(_Z12scanKernelMCPfS_PiiS0_S0_iiffi)
        /*0038*/ 	.word	0x00000014


	//----- nvinfo : EIATTR_FRAME_SIZE
	.align		4
.L_9:
        /*003c*/ 	.byte	0x04, 0x11
        /*003e*/ 	.short	(.L_11 - .L_10)
	.align		4
.L_10:
        /*0040*/ 	.word	index@($__internal_1_$__cuda_sm3x_div_rn_noftz_f32_slowpath)
        /*0044*/ 	.word	0x00000190


	//----- nvinfo : EIATTR_FRAME_SIZE
	.align		4
.L_11:
        /*0048*/ 	.byte	0x04, 0x11
        /*004a*/ 	.short	(.L_13 - .L_12)
	.align		4
.L_12:
        /*004c*/ 	.word	index@($__internal_0_$__cuda_sm20_sqrt_rn_f32_slowpath)
        /*0050*/ 	.word	0x00000190


	//----- nvinfo : EIATTR_FRAME_SIZE
	.align		4
.L_13:
        /*0054*/ 	.byte	0x04, 0x11
        /*0056*/ 	.short	(.L_15 - .L_14)
	.align		4
.L_14:
        /*0058*/ 	.word	index@(_Z12scanKernelMCPfS_PiiS0_S0_iiffi)
        /*005c*/ 	.word	0x00000190


	//----- nvinfo : EIATTR_MIN_STACK_SIZE
	.align		4
.L_15:
        /*0060*/ 	.byte	0x04, 0x12
        /*0062*/ 	.short	(.L_17 - .L_16)
	.align		4
.L_16:
        /*0064*/ 	.word	index@(_Z12scanKernelMCPfS_PiiS0_S0_iiffi)
        /*0068*/ 	.word	0x00000190


	//----- nvinfo : EIATTR_MIN_STACK_SIZE
	.align		4
.L_17:
        /*006c*/ 	.byte	0x04, 0x12
        /*006e*/ 	.short	(.L_19 - .L_18)
	.align		4
.L_18:
        /*0070*/ 	.word	index@(_Z10scanKernelPfS_PiiS0_S0_S_iifffi)
        /*0074*/ 	.word	0x00000320
.L_19:


//--------------------- .nv.compat                --------------------------
	.section	.nv.compat,"",@"SHT_CUDA_COMPAT_INFO"
	.align	4
        /*0000*/ 	.byte	0x02, 0x09, 0x00, 0x00, 0x02, 0x02, 0x01, 0x00, 0x02, 0x05, 0x05, 0x00, 0x03, 0x07, 0x01, 0x01
        /*0010*/ 	.byte	0x02, 0x03, 0x00, 0x00, 0x02, 0x06, 0x01, 0x00, 0x04, 0x0b, 0x08, 0x00, 0x01, 0x00, 0x00, 0x00
        /*0020*/ 	.byte	0x00, 0x00, 0x00, 0x00


//--------------------- .nv.info._Z12scanKernelMCPfS_PiiS0_S0_iiffi --------------------------
	.section	.nv.info._Z12scanKernelMCPfS_PiiS0_S0_iiffi,"",@"SHT_CUDA_INFO"
	.sectionflags	@""
	.align	4


	//----- nvinfo : EIATTR_CUDA_API_VERSION
	.align		4
        /*0000*/ 	.byte	0x04, 0x37
        /*0002*/ 	.short	(.L_21 - .L_20)
.L_20:
        /*0004*/ 	.word	0x00000082


	//----- nvinfo : EIATTR_KPARAM_INFO
	.align		4
.L_21:
        /*0008*/ 	.byte	0x04, 0x17
        /*000a*/ 	.short	(.L_23 - .L_22)
.L_22:
        /*000c*/ 	.word	0x00000000
        /*0010*/ 	.short	0x000a
        /*0012*/ 	.short	0x0040
        /*0014*/ 	.byte	0x00, 0xf0, 0x11, 0x00


	//----- nvinfo : EIATTR_KPARAM_INFO
	.align		4
.L_23:
        /*0018*/ 	.byte	0x04, 0x17
        /*001a*/ 	.short	(.L_25 - .L_24)
.L_24:
        /*001c*/ 	.word	0x00000000
        /*0020*/ 	.short	0x0009
        /*0022*/ 	.short	0x003c
        /*0024*/ 	.byte	0x00, 0xf0, 0x11, 0x00


	//----- nvinfo : EIATTR_KPARAM_INFO
	.align		4
.L_25:
        /*0028*/ 	.byte	0x04, 0x17
        /*002a*/ 	.short	(.L_27 - .L_26)
.L_26:
        /*002c*/ 	.word	0x00000000
        /*0030*/ 	.short	0x0008
        /*0032*/ 	.short	0x0038
        /*0034*/ 	.byte	0x00, 0xf0, 0x11, 0x00


	//----- nvinfo : EIATTR_KPARAM_INFO
	.align		4
.L_27:
        /*0038*/ 	.byte	0x04, 0x17
        /*003a*/ 	.short	(.L_29 - .L_28)
.L_28:
        /*003c*/ 	.word	0x00000000
        /*0040*/ 	.short	0x0007
        /*0042*/ 	.short	0x0034
        /*0044*/ 	.byte	0x00, 0xf0, 0x11, 0x00


	//----- nvinfo : EIATTR_KPARAM_INFO
	.align		4
.L_29:
        /*0048*/ 	.byte	0x04, 0x17
        /*004a*/ 	.short	(.L_31 - .L_30)
.L_30:
        /*004c*/ 	.word	0x00000000
        /*0050*/ 	.short	0x0006
        /*0052*/ 	.short	0x0030
        /*0054*/ 	.byte	0x00, 0xf0, 0x11, 0x00


	//----- nvinfo : EIATTR_KPARAM_INFO
	.align		4
.L_31:
        /*0058*/ 	.byte	0x04, 0x17
        /*005a*/ 	.short	(.L_33 - .L_32)
.L_32:
        /*005c*/ 	.word	0x00000000
        /*0060*/ 	.short	0x0005
        /*0062*/ 	.short	0x0028
        /*0064*/ 	.byte	0x00, 0xf5, 0x21, 0x00


	//----- nvinfo : EIATTR_KPARAM_INFO
	.align		4
.L_33:
        /*0068*/ 	.byte	0x04, 0x17
        /*006a*/ 	.short	(.L_35 - .L_34)
.L_34:
        /*006c*/ 	.word	0x00000000
        /*0070*/ 	.short	0x0004
        /*0072*/ 	.short	0x0020
        /*0074*/ 	.byte	0x00, 0xf5, 0x21, 0x00


	//----- nvinfo : EIATTR_KPARAM_INFO
	.align		4
.L_35:
        /*0078*/ 	.byte	0x04, 0x17
        /*007a*/ 	.short	(.L_37 - .L_36)
.L_36:
        /*007c*/ 	.word	0x00000000
        /*0080*/ 	.short	0x0003
        /*0082*/ 	.short	0x0018
        /*0084*/ 	.byte	0x00, 0xf0, 0x11, 0x00


	//----- nvinfo : EIATTR_KPARAM_INFO
	.align		4
.L_37:
        /*0088*/ 	.byte	0x04, 0x17
        /*008a*/ 	.short	(.L_39 - .L_38)
.L_38:
        /*008c*/ 	.word	0x00000000
        /*0090*/ 	.short	0x0002
        /*0092*/ 	.short	0x0010
        /*0094*/ 	.byte	0x00, 0xf5, 0x21, 0x00


	//----- nvinfo : EIATTR_KPARAM_INFO
	.align		4
.L_39:
        /*0098*/ 	.byte	0x04, 0x17
        /*009a*/ 	.short	(.L_41 - .L_40)
.L_40:
        /*009c*/ 	.word	0x00000000
        /*00a0*/ 	.short	0x0001
        /*00a2*/ 	.short	0x0008
        /*00a4*/ 	.byte	0x00, 0xf5, 0x21, 0x00


	//----- nvinfo : EIATTR_KPARAM_INFO
	.align		4
.L_41:
        /*00a8*/ 	.byte	0x04, 0x17
        /*00aa*/ 	.short	(.L_43 - .L_42)
.L_42:
        /*00ac*/ 	.word	0x00000000
        /*00b0*/ 	.short	0x0000
        /*00b2*/ 	.short	0x0000
        /*00b4*/ 	.byte	0x00, 0xf5, 0x21, 0x00


	//----- nvinfo : EIATTR_SPARSE_MMA_MASK
	.align		4
.L_43:
        /*00b8*/ 	.byte	0x03, 0x50
        /*00ba*/ 	.short	0x0000


	//----- nvinfo : EIATTR_MAXREG_COUNT
	.align		4
        /*00bc*/ 	.byte	0x03, 0x1b
        /*00be*/ 	.short	0x00ff


	//----- nvinfo : EIATTR_NUM_BARRIERS
	.align		4
        /*00c0*/ 	.byte	0x02, 0x4c
        /*00c2*/ 	.byte	0x01
	.zero		1


	//----- nvinfo : EIATTR_MERCURY_ISA_VERSION
	.align		4
        /*00c4*/ 	.byte	0x03, 0x5f
        /*00c6*/ 	.short	0x0101


	//----- nvinfo : EIATTR_VRC_CTA_INIT_COUNT
	.align		4
        /*00c8*/ 	.byte	0x02, 0x4a
	.zero		1
	.zero		1


	//----- nvinfo : EIATTR_EXIT_INSTR_OFFSETS
	.align		4
        /*00cc*/ 	.byte	0x04, 0x1c
        /*00ce*/ 	.short	(.L_45 - .L_44)


	//   ....[0]....
.L_44:
        /*00d0*/ 	.word	0x00000c30


	//   ....[1]....
        /*00d4*/ 	.word	0x00002d30


	//   ....[2]....
        /*00d8*/ 	.word	0x00002d70


	//----- nvinfo : EIATTR_CRS_STACK_SIZE
	.align		4
.L_45:
        /*00dc*/ 	.byte	0x04, 0x1e
        /*00de*/ 	.short	(.L_47 - .L_46)
.L_46:
        /*00e0*/ 	.word	0x00000000


	//----- nvinfo : EIATTR_CBANK_PARAM_SIZE
	.align		4
.L_47:
        /*00e4*/ 	.byte	0x03, 0x19
        /*00e6*/ 	.short	0x0044


	//----- nvinfo : EIATTR_PARAM_CBANK
	.align		4
        /*00e8*/ 	.byte	0x04, 0x0a
        /*00ea*/ 	.short	(.L_49 - .L_48)
	.align		4
.L_48:
        /*00ec*/ 	.word	index@(.nv.constant0._Z12scanKernelMCPfS_PiiS0_S0_iiffi)
        /*00f0*/ 	.short	0x0380
        /*00f2*/ 	.short	0x0044


	//----- nvinfo : EIATTR_SW_WAR
	.align		4
.L_49:
        /*00f4*/ 	.byte	0x04, 0x36
        /*00f6*/ 	.short	(.L_51 - .L_50)
.L_50:
        /*00f8*/ 	.word	0x00000008
.L_51:


//--------------------- .nv.info._Z10scanKernelPfS_PiiS0_S0_S_iifffi --------------------------
	.section	.nv.info._Z10scanKernelPfS_PiiS0_S0_S_iifffi,"",@"SHT_CUDA_INFO"
	.sectionflags	@""
	.align	4


	//----- nvinfo : EIATTR_CUDA_API_VERSION
	.align		4
        /*0000*/ 	.byte	0x04, 0x37
        /*0002*/ 	.short	(.L_53 - .L_52)
.L_52:
        /*0004*/ 	.word	0x00000082


	//----- nvinfo : EIATTR_KPARAM_INFO
	.align		4
.L_53:
        /*0008*/ 	.byte	0x04, 0x17
        /*000a*/ 	.short	(.L_55 - .L_54)
.L_54:
        /*000c*/ 	.word	0x00000000
        /*0010*/ 	.short	0x000c
        /*0012*/ 	.short	0x004c
        /*0014*/ 	.byte	0x00, 0xf0, 0x11, 0x00


	//----- nvinfo : EIATTR_KPARAM_INFO
	.align		4
.L_55:
        /*0018*/ 	.byte	0x04, 0x17
        /*001a*/ 	.short	(.L_57 - .L_56)
.L_56:
        /*001c*/ 	.word	0x00000000
        /*0020*/ 	.short	0x000b
        /*0022*/ 	.short	0x0048
        /*0024*/ 	.byte	0x00, 0xf0, 0x11, 0x00


	//----- nvinfo : EIATTR_KPARAM_INFO
	.align		4
.L_57:
        /*0028*/ 	.byte	0x04, 0x17
        /*002a*/ 	.short	(.L_59 - .L_58)
.L_58:
        /*002c*/ 	.word	0x00000000
        /*0030*/ 	.short	0x000a
        /*0032*/ 	.short	0x0044
        /*0034*/ 	.byte	0x00, 0xf0, 0x11, 0x00


	//----- nvinfo : EIATTR_KPARAM_INFO
	.align		4
.L_59:
        /*0038*/ 	.byte	0x04, 0x17
        /*003a*/ 	.short	(.L_61 - .L_60)
.L_60:
        /*003c*/ 	.word	0x00000000
        /*0040*/ 	.short	0x0009
        /*0042*/ 	.short	0x0040
        /*0044*/ 	.byte	0x00, 0xf0, 0x11, 0x00


	//----- nvinfo : EIATTR_KPARAM_INFO
	.align		4
.L_61:
        /*0048*/ 	.byte	0x04, 0x17
        /*004a*/ 	.short	(.L_63 - .L_62)
.L_62:
        /*004c*/ 	.word	0x00000000
        /*0050*/ 	.short	0x0008
        /*0052*/ 	.short	0x003c
        /*0054*/ 	.byte	0x00, 0xf0, 0x11, 0x00


	//----- nvinfo : EIATTR_KPARAM_INFO
	.align		4
.L_63:
        /*0058*/ 	.byte	0x04, 0x17
        /*005a*/ 	.short	(.L_65 - .L_64)
.L_64:
        /*005c*/ 	.word	0x00000000
        /*0060*/ 	.short	0x0007
        /*0062*/ 	.short	0x0038
        /*0064*/ 	.byte	0x00, 0xf0, 0x11, 0x00


	//----- nvinfo : EIATTR_KPARAM_INFO
	.align		4
.L_65:
        /*0068*/ 	.byte	0x04, 0x17
        /*006a*/ 	.short	(.L_67 - .L_66)
.L_66:
        /*006c*/ 	.word	0x00000000
        /*0070*/ 	.short	0x0006
        /*0072*/ 	.short	0x0030
        /*0074*/ 	.byte	0x00, 0xf5, 0x21, 0x00


	//----- nvinfo : EIATTR_KPARAM_INFO
	.align		4
.L_67:
        /*0078*/ 	.byte	0x04, 0x17
        /*007a*/ 	.short	(.L_69 - .L_68)
.L_68:
        /*007c*/ 	.word	0x00000000
        /*0080*/ 	.short	0x0005
        /*0082*/ 	.short	0x0028
        /*0084*/ 	.byte	0x00, 0xf5, 0x21, 0x00


	//----- nvinfo : EIATTR_KPARAM_INFO
	.align		4
.L_69:
        /*0088*/ 	.byte	0x04, 0x17
        /*008a*/ 	.short	(.L_71 - .L_70)
.L_70:
        /*008c*/ 	.word	0x00000000
        /*0090*/ 	.short	0x0004
        /*0092*/ 	.short	0x0020
        /*0094*/ 	.byte	0x00, 0xf5, 0x21, 0x00


	//----- nvinfo : EIATTR_KPARAM_INFO
	.align		4
.L_71:
        /*0098*/ 	.byte	0x04, 0x17
        /*009a*/ 	.short	(.L_73 - .L_72)
.L_72:
        /*009c*/ 	.word	0x00000000
        /*00a0*/ 	.short	0x0003
        /*00a2*/ 	.short	0x0018
        /*00a4*/ 	.byte	0x00, 0xf0, 0x11, 0x00


	//----- nvinfo : EIATTR_KPARAM_INFO
	.align		4
.L_73:
        /*00a8*/ 	.byte	0x04, 0x17
        /*00aa*/ 	.short	(.L_75 - .L_74)
.L_74:
        /*00ac*/ 	.word	0x00000000
        /*00b0*/ 	.short	0x0002
        /*00b2*/ 	.short	0x0010
        /*00b4*/ 	.byte	0x00, 0xf5, 0x21, 0x00


	//----- nvinfo : EIATTR_KPARAM_INFO
	.align		4
.L_75:
        /*00b8*/ 	.byte	0x04, 0x17
        /*00ba*/ 	.short	(.L_77 - .L_76)
.L_76:
        /*00bc*/ 	.word	0x00000000
        /*00c0*/ 	.short	0x0001
        /*00c2*/ 	.short	0x0008
        /*00c4*/ 	.byte	0x00, 0xf5, 0x21, 0x00


	//----- nvinfo : EIATTR_KPARAM_INFO
	.align		4
.L_77:
        /*00c8*/ 	.byte	0x04, 0x17
        /*00ca*/ 	.short	(.L_79 - .L_78)
.L_78:
        /*00cc*/ 	.word	0x00000000
        /*00d0*/ 	.short	0x0000
        /*00d2*/ 	.short	0x0000
        /*00d4*/ 	.byte	0x00, 0xf5, 0x21, 0x00


	//----- nvinfo : EIATTR_SPARSE_MMA_MASK
	.align		4
.L_79:
        /*00d8*/ 	.byte	0x03, 0x50
        /*00da*/ 	.short	0x0000


	//----- nvinfo : EIATTR_MAXREG_COUNT
	.align		4
        /*00dc*/ 	.byte	0x03, 0x1b
        /*00de*/ 	.short	0x00ff


	//----- nvinfo : EIATTR_NUM_BARRIERS
	.align		4
        /*00e0*/ 	.byte	0x02, 0x4c
        /*00e2*/ 	.byte	0x01
	.zero		1


	//----- nvinfo : EIATTR_MERCURY_ISA_VERSION
	.align		4
        /*00e4*/ 	.byte	0x03, 0x5f
        /*00e6*/ 	.short	0x0101


	//----- nvinfo : EIATTR_VRC_CTA_INIT_COUNT
	.align		4
        /*00e8*/ 	.byte	0x02, 0x4a
	.zero		1
	.zero		1


	//----- nvinfo : EIATTR_EXIT_INSTR_OFFSETS
	.align		4
        /*00ec*/ 	.byte	0x04, 0x1c
        /*00ee*/ 	.short	(.L_81 - .L_80)


	//   ....[0]....
.L_80:
        /*00f0*/ 	.word	0x00001520


	//   ....[1]....
        /*00f4*/ 	.word	0x000021d0


	//----- nvinfo : EIATTR_CRS_STACK_SIZE
	.align		4
.L_81:
        /*00f8*/ 	.byte	0x04, 0x1e
        /*00fa*/ 	.short	(.L_83 - .L_82)
.L_82:
        /*00fc*/ 	.word	0x00000000


	//----- nvinfo : EIATTR_CBANK_PARAM_SIZE
	.align		4
.L_83:
        /*0100*/ 	.byte	0x03, 0x19
        /*0102*/ 	.short	0x0050


	//----- nvinfo : EIATTR_PARAM_CBANK
	.align		4
        /*0104*/ 	.byte	0x04, 0x0a
        /*0106*/ 	.short	(.L_85 - .L_84)
	.align		4
.L_84:
        /*0108*/ 	.word	index@(.nv.constant0._Z10scanKernelPfS_PiiS0_S0_S_iifffi)
        /*010c*/ 	.short	0x0380
        /*010e*/ 	.short	0x0050


	//----- nvinfo : EIATTR_SW_WAR
	.align		4
.L_85:
        /*0110*/ 	.byte	0x04, 0x36
        /*0112*/ 	.short	(.L_87 - .L_86)
.L_86:
        /*0114*/ 	.word	0x00000008
.L_87:


//--------------------- .nv.callgraph             --------------------------
	.section	.nv.callgraph,"",@"SHT_CUDA_CALLGRAPH"
	.align	4
	.sectionentsize	8
	.align		4
        /*0000*/ 	.word	0x00000000
	.align		4
        /*0004*/ 	.word	0xffffffff
	.align		4
        /*0008*/ 	.word	0x00000000
	.align		4
        /*000c*/ 	.word	0xfffffffe
	.align		4
        /*0010*/ 	.word	0x00000000
	.align		4
        /*0014*/ 	.word	0xfffffffd
	.align		4
        /*0018*/ 	.word	0x00000000
	.align		4
        /*001c*/ 	.word	0xfffffffc


//--------------------- .text._Z12scanKernelMCPfS_PiiS0_S0_iiffi --------------------------
	.section	.text._Z12scanKernelMCPfS_PiiS0_S0_iiffi,"ax",@progbits
	.align	128
        .global         _Z12scanKernelMCPfS_PiiS0_S0_iiffi
        .type           _Z12scanKernelMCPfS_PiiS0_S0_iiffi,@function
        .size           _Z12scanKernelMCPfS_PiiS0_S0_iiffi,(.L_x_77 - _Z12scanKernelMCPfS_PiiS0_S0_iiffi)
        .other          _Z12scanKernelMCPfS_PiiS0_S0_iiffi,@"STO_CUDA_ENTRY STV_DEFAULT"
_Z12scanKernelMCPfS_PiiS0_S0_iiffi:
.text._Z12scanKernelMCPfS_PiiS0_S0_iiffi:
[----:B------:R-:W0:Y:S01]  /*0000*/  LDC R1, c[0x0][0x37c] ;  /* 0x0000df00ff017b82 */ /* 0x000e220000000800 */
[----:B------:R-:W1:Y:S01]  /*0010*/  S2R R15, SR_TID.X ;  /* 0x00000000000f7919 */ /* 0x000e620000002100 */
[----:B------:R-:W2:Y:S06]  /*0020*/  LDCU.64 UR6, c[0x0][0x3b8] ;  /* 0x00007700ff0677ac */ /* 0x000eac0008000a00 */
[----:B------:R-:W1:Y:S01]  /*0030*/  S2UR UR4, SR_CTAID.X ;  /* 0x00000000000479c3 */ /* 0x000e620000002500 */
[----:B0-----:R-:W-:Y:S01]  /*0040*/  VIADD R1, R1, 0xfffffe70 ;  /* 0xfffffe7001017836 */ /* 0x001fe20000000000 */
[----:B------:R-:W0:Y:S01]  /*0050*/  S2R R17, SR_TID.Y ;  /* 0x0000000000117919 */ /* 0x000e220000002200 */
[----:B------:R-:W3:Y:S03]  /*0060*/  LDCU.64 UR12, c[0x0][0x358] ;  /* 0x00006b00ff0c77ac */ /* 0x000ee60008000a00 */
[----:B------:R4:W-:Y:S02]  /*0070*/  STL.128 [R1], RZ ;  /* 0x000000ff01007387 */ /* 0x0009e40000100c00 */
[----:B------:R-:W1:Y:S02]  /*0080*/  LDC R2, c[0x0][0x360] ;  /* 0x0000d800ff027b82 */ /* 0x000e640000000800 */
[----:B------:R4:W-:Y:S04]  /*0090*/  STL.128 [R1+0x10], RZ ;  /* 0x000010ff01007387 */ /* 0x0009e80000100c00 */
[----:B------:R4:W-:Y:S02]  /*00a0*/  STL.128 [R1+0x20], RZ ;  /* 0x000020ff01007387 */ /* 0x0009e40000100c00 */
[----:B------:R-:W5:Y:S01]  /*00b0*/  S2UR UR5, SR_CTAID.Y ;  /* 0x00000000000579c3 */ /* 0x000f620000002600 */
[----:B--2---:R-:W-:Y:S01]  /*00c0*/  F2F.F64.F32 R10, UR6 ;  /* 0x00000006000a7d10 */ /* 0x004fe20008201800 */
[----:B------:R-:W2:Y:S01]  /*00d0*/  LDCU UR6, c[0x0][0x3c0] ;  /* 0x00007800ff0677ac */ /* 0x000ea20008000800 */
[----:B------:R4:W-:Y:S04]  /*00e0*/  STL.128 [R1+0x30], RZ ;  /* 0x000030ff01007387 */ /* 0x0009e80000100c00 */
[----:B------:R4:W-:Y:S01]  /*00f0*/  STL.128 [R1+0x40], RZ ;  /* 0x000040ff01007387 */ /* 0x0009e20000100c00 */
[----:B------:R-:W5:Y:S01]  /*0100*/  LDC R0, c[0x0][0x364] ;  /* 0x0000d900ff007b82 */ /* 0x000f620000000800 */
[----:B------:R-:W-:Y:S02]  /*0110*/  F2F.F64.F32 R12, UR7 ;  /* 0x00000007000c7d10 */ /* 0x000fe40008201800 */
[----:B------:R4:W-:Y:S04]  /*0120*/  STL.128 [R1+0x50], RZ ;  /* 0x000050ff01007387 */ /* 0x0009e80000100c00 */
[----:B------:R4:W-:Y:S01]  /*0130*/  STL.128 [R1+0x60], RZ ;  /* 0x000060ff01007387 */ /* 0x0009e20000100c00 */
[C-C-:B-1----:R-:W-:Y:S01]  /*0140*/  IMAD R3, R2.reuse, UR4, R15.reuse ;  /* 0x0000000402037c24 */ /* 0x142fe2000f8e020f */
[----:B------:R-:W1:Y:S01]  /*0150*/  LDCU UR4, c[0x0][0x398] ;  /* 0x00007300ff0477ac */ /* 0x000e620008000800 */
[----:B0-----:R-:W-:Y:S01]  /*0160*/  IMAD R2, R2, R17, R15 ;  /* 0x0000001102027224 */ /* 0x001fe200078e020f */
[----:B------:R4:W-:Y:S01]  /*0170*/  STL.128 [R1+0x70], RZ ;  /* 0x000070ff01007387 */ /* 0x0009e20000100c00 */
[----:B------:R-:W0:Y:S03]  /*0180*/  I2F.F64 R6, R3 ;  /* 0x0000000300067312 */ /* 0x000e260000201c00 */
[----:B------:R4:W-:Y:S04]  /*0190*/  STL.128 [R1+0x80], RZ ;  /* 0x000080ff01007387 */ /* 0x0009e80000100c00 */
[----:B------:R4:W-:Y:S01]  /*01a0*/  STL.128 [R1+0x90], RZ ;  /* 0x000090ff01007387 */ /* 0x0009e20000100c00 */
[----:B--2---:R-:W2:Y:S03]  /*01b0*/  I2F.F64 R4, UR6 ;  /* 0x0000000600047d12 */ /* 0x004ea60008201c00 */
[----:B------:R4:W-:Y:S01]  /*01c0*/  STL.128 [R1+0xa0], RZ ;  /* 0x0000a0ff01007387 */ /* 0x0009e20000100c00 */
[----:B-----5:R-:W-:-:S03]  /*01d0*/  IMAD R0, R0, UR5, R17 ;  /* 0x0000000500007c24 */ /* 0x020fc6000f8e0211 */
[----:B------:R4:W-:Y:S01]  /*01e0*/  STL.128 [R1+0xb0], RZ ;  /* 0x0000b0ff01007387 */ /* 0x0009e20000100c00 */
[----:B------:R-:W5:Y:S01]  /*01f0*/  I2F.F64.U32 R8, R0 ;  /* 0x0000000000087312 */ /* 0x000f620000201800 */
[----:B-1----:R-:W-:Y:S01]  /*0200*/  UISETP.GE.AND UP0, UPT, UR4, 0x1, UPT ;  /* 0x000000010400788c */ /* 0x002fe2000bf06270 */
[----:B0-----:R-:W-:Y:S01]  /*0210*/  DADD R6, R6, 0.5 ;  /* 0x3fe0000006067429 */ /* 0x001fe20000000000 */
[----:B------:R4:W-:Y:S04]  /*0220*/  STL.128 [R1+0xc0], RZ ;  /* 0x0000c0ff01007387 */ /* 0x0009e80000100c00 */
[----:B------:R4:W-:Y:S03]  /*0230*/  STL.128 [R1+0xd0], RZ ;  /* 0x0000d0ff01007387 */ /* 0x0009e60000100c00 */
[----:B--2---:R-:W-:Y:S01]  /*0240*/  DFMA R6, R4, R6, R10 ;  /* 0x000000060406722b */ /* 0x004fe2000000000a */
[----:B------:R4:W-:Y:S04]  /*0250*/  STL.128 [R1+0xe0], RZ ;  /* 0x0000e0ff01007387 */ /* 0x0009e80000100c00 */
[----:B------:R4:W-:Y:S01]  /*0260*/  STL.128 [R1+0xf0], RZ ;  /* 0x0000f0ff01007387 */ /* 0x0009e20000100c00 */
[----:B-----5:R-:W-:-:S03]  /*0270*/  DADD R8, R8, 0.5 ;  /* 0x3fe0000008087429 */ /* 0x020fc60000000000 */
[----:B------:R4:W-:Y:S04]  /*0280*/  STL.128 [R1+0x100], RZ ;  /* 0x000100ff01007387 */ /* 0x0009e80000100c00 */
[----:B------:R4:W-:Y:S01]  /*0290*/  STL.128 [R1+0x110], RZ ;  /* 0x000110ff01007387 */ /* 0x0009e20000100c00 */
[----:B------:R-:W-:-:S03]  /*02a0*/  DFMA R8, R4, -R8, R12 ;  /* 0x800000080408722b */ /* 0x000fc6000000000c */
[----:B------:R4:W-:Y:S04]  /*02b0*/  STL.128 [R1+0x120], RZ ;  /* 0x000120ff01007387 */ /* 0x0009e80000100c00 */
[----:B------:R4:W-:Y:S04]  /*02c0*/  STL.128 [R1+0x130], RZ ;  /* 0x000130ff01007387 */ /* 0x0009e80000100c00 */
[----:B------:R4:W-:Y:S04]  /*02d0*/  STL.128 [R1+0x140], RZ ;  /* 0x000140ff01007387 */ /* 0x0009e80000100c00 */
[----:B------:R4:W-:Y:S04]  /*02e0*/  STL.128 [R1+0x150], RZ ;  /* 0x000150ff01007387 */ /* 0x0009e80000100c00 */
[----:B------:R4:W-:Y:S04]  /*02f0*/  STL.128 [R1+0x160], RZ ;  /* 0x000160ff01007387 */ /* 0x0009e80000100c00 */
[----:B------:R4:W-:Y:S04]  /*0300*/  STL.128 [R1+0x170], RZ ;  /* 0x000170ff01007387 */ /* 0x0009e80000100c00 */
[----:B------:R4:W-:Y:S01]  /*0310*/  STL.128 [R1+0x180], RZ ;  /* 0x000180ff01007387 */ /* 0x0009e20000100c00 */
[----:B---3--:R-:W-:Y:S05]  /*0320*/  BRA.U !UP0, `(.L_x_0) ;  /* 0x0000000908307547 */ /* 0x008fea000b800000 */
[----:B------:R-:W0:Y:S01]  /*0330*/  S2UR UR6, SR_CgaCtaId ;  /* 0x00000000000679c3 */ /* 0x000e220000008800 */
[----:B------:R1:W2:Y:S01]  /*0340*/  F2F.F32.F64 R6, R6 ;  /* 0x0000000600067310 */ /* 0x0002a20000301000 */
[----:B------:R-:W-:Y:S01]  /*0350*/  UMOV UR4, 0x400 ;  /* 0x0000040000047882 */ /* 0x000fe20000000000 */
[----:B------:R-:W-:Y:S01]  /*0360*/  UMOV UR10, 0x100 ;  /* 0x00000100000a7882 */ /* 0x000fe20000000000 */
[----:B------:R-:W-:-:S05]  /*0370*/  UIADD3 UR4, UPT, UPT, UR4, 0x400, URZ ;  /* 0x0000040004047890 */ /* 0x000fca000fffe0ff */
[----:B------:R1:W3:Y:S01]  /*0380*/  F2F.F32.F64 R8, R8 ;  /* 0x0000000800087310 */ /* 0x0002e20000301000 */
[----:B0-----:R-:W-:-:S03]  /*0390*/  ULEA UR6, UR6, UR4, 0x18 ;  /* 0x0000000406067291 */ /* 0x001fc6000f8ec0ff */
[----:B------:R-:W-:-:S03]  /*03a0*/  UMOV UR4, URZ ;  /* 0x000000ff00047c82 */ /* 0x000fc60008000000 */
[----:B-123--:R-:W-:-:S07]  /*03b0*/  LEA R5, R2, UR6, 0x2 ;  /* 0x0000000602057c11 */ /* 0x00efce000f8e10ff */
.L_x_15:
[----:B0-----:R-:W0:Y:S01]  /*03c0*/  LDCU UR7, c[0x0][0x398] ;  /* 0x00007300ff0777ac */ /* 0x001e220008000800 */
[----:B------:R-:W-:Y:S01]  /*03d0*/  BSSY.RECONVERGENT B0, `(.L_x_1) ;  /* 0x000001a000007945 */ /* 0x000fe20003800200 */
[----:B------:R-:W-:-:S04]  /*03e0*/  UIADD3 UR5, UPT, UPT, UR10, UR4, URZ ;  /* 0x000000040a057290 */ /* 0x000fc8000fffe0ff */
[----:B0-----:R-:W-:-:S11]  /*03f0*/  UISETP.GT.AND UP0, UPT, UR5, UR7, UPT ;  /* 0x000000070500728c */ /* 0x001fd6000bf04270 */
[----:B------:R-:W-:-:S06]  /*0400*/  @UP0 UIADD3 UR10, UPT, UPT, -UR4, UR7, URZ ;  /* 0x00000007040a0290 */ /* 0x000fcc000fffe1ff */
[----:B------:R-:W-:-:S13]  /*0410*/  ISETP.GE.AND P0, PT, R2, UR10, PT ;  /* 0x0000000a02007c0c */ /* 0x000fda000bf06270 */
[----:B------:R-:W-:Y:S05]  /*0420*/  @P0 BRA `(.L_x_2) ;  /* 0x0000000000500947 */ /* 0x000fea0003800000 */
[----:B------:R-:W0:Y:S01]  /*0430*/  LDC.64 R10, c[0x0][0x380] ;  /* 0x0000e000ff0a7b82 */ /* 0x000e220000000a00 */
[----:B------:R-:W-:-:S07]  /*0440*/  VIADD R7, R2, UR4 ;  /* 0x0000000402077c36 */ /* 0x000fce0008000000 */
[----:B------:R-:W1:Y:S08]  /*0450*/  LDC.64 R12, c[0x0][0x388] ;  /* 0x0000e200ff0c7b82 */ /* 0x000e700000000a00 */
[----:B------:R-:W2:Y:S01]  /*0460*/  LDC.64 R14, c[0x0][0x390] ;  /* 0x0000e400ff0e7b82 */ /* 0x000ea20000000a00 */
[----:B0-----:R-:W-:-:S06]  /*0470*/  IMAD.WIDE.U32 R10, R7, 0x4, R10 ;  /* 0x00000004070a7825 */ /* 0x001fcc00078e000a */
[----:B------:R-:W3:Y:S01]  /*0480*/  LDG.E R10, desc[UR12][R10.64] ;  /* 0x0000000c0a0a7981 */ /* 0x000ee2000c1e1900 */
[----:B-1----:R-:W-:-:S06]  /*0490*/  IMAD.WIDE.U32 R12, R7, 0x4, R12 ;  /* 0x00000004070c7825 */ /* 0x002fcc00078e000c */
[----:B------:R-:W5:Y:S01]  /*04a0*/  LDG.E R12, desc[UR12][R12.64] ;  /* 0x0000000c0c0c7981 */ /* 0x000f62000c1e1900 */
[----:B--2---:R-:W-:-:S06]  /*04b0*/  IMAD.WIDE.U32 R14, R7, 0x4, R14 ;  /* 0x00000004070e7825 */ /* 0x004fcc00078e000e */
[----:B------:R-:W2:Y:S01]  /*04c0*/  LDG.E R14, desc[UR12][R14.64] ;  /* 0x0000000c0e0e7981 */ /* 0x000ea2000c1e1900 */
[----:B------:R-:W0:Y:S01]  /*04d0*/  S2UR UR8, SR_CgaCtaId ;  /* 0x00000000000879c3 */ /* 0x000e220000008800 */
[----:B------:R-:W-:Y:S02]  /*04e0*/  UMOV UR5, 0x400 ;  /* 0x0000040000057882 */ /* 0x000fe40000000000 */
[----:B------:R-:W-:Y:S02]  /*04f0*/  UIADD3 UR7, UPT, UPT, UR5, 0x800, URZ ;  /* 0x0000080005077890 */ /* 0x000fe4000fffe0ff */
[----:B0-----:R-:W-:Y:S02]  /*0500*/  ULEA UR5, UR8, UR5, 0x18 ;  /* 0x0000000508057291 */ /* 0x001fe4000f8ec0ff */
[----:B------:R-:W-:-:S04]  /*0510*/  ULEA UR7, UR8, UR7, 0x18 ;  /* 0x0000000708077291 */ /* 0x000fc8000f8ec0ff */
[C---:B------:R-:W-:Y:S02]  /*0520*/  LEA R7, R2.reuse, UR5, 0x2 ;  /* 0x0000000502077c11 */ /* 0x040fe4000f8e10ff */
[----:B------:R-:W-:-:S03]  /*0530*/  LEA R9, R2, UR7, 0x2 ;  /* 0x0000000702097c11 */ /* 0x000fc6000f8e10ff */
[----:B---3--:R0:W-:Y:S04]  /*0540*/  STS [R7], R10 ;  /* 0x0000000a07007388 */ /* 0x0081e80000000800 */
[----:B-----5:R0:W-:Y:S04]  /*0550*/  STS [R5], R12 ;  /* 0x0000000c05007388 */ /* 0x0201e80000000800 */
[----:B--2---:R0:W-:Y:S02]  /*0560*/  STS [R9], R14 ;  /* 0x0000000e09007388 */ /* 0x0041e40000000800 */
.L_x_2:
[----:B------:R-:W-:Y:S05]  /*0570*/  BSYNC.RECONVERGENT B0 ;  /* 0x0000000000007941 */ /* 0x000fea0003800200 */
.L_x_1:
[----:B------:R-:W-:Y:S01]  /*0580*/  BAR.SYNC.DEFER_BLOCKING 0x0 ;  /* 0x0000000000007b1d */ /* 0x000fe20000010000 */
[----:B------:R-:W-:-:S09]  /*0590*/  UISETP.GE.AND UP0, UPT, UR10, 0x1, UPT ;  /* 0x000000010a00788c */ /* 0x000fd2000bf06270 */
[----:B------:R-:W-:Y:S05]  /*05a0*/  BRA.U !UP0, `(.L_x_3) ;  /* 0x00000005087c7547 */ /* 0x000fea000b800000 */
[----:B------:R-:W-:-:S05]  /*05b0*/  UMOV UR5, URZ ;  /* 0x000000ff00057c82 */ /* 0x000fca0008000000 */
.L_x_14:
[----:B------:R-:W1:Y:S01]  /*05c0*/  S2UR UR8, SR_CgaCtaId ;  /* 0x00000000000879c3 */ /* 0x000e620000008800 */
[----:B------:R-:W-:Y:S01]  /*05d0*/  UMOV UR7, 0x400 ;  /* 0x0000040000077882 */ /* 0x000fe20000000000 */
[----:B------:R-:W-:Y:S02]  /*05e0*/  ULEA UR11, UR5, UR6, 0x2 ;  /* 0x00000006050b7291 */ /* 0x000fe4000f8e10ff */
[----:B------:R-:W-:-:S07]  /*05f0*/  UIADD3 UR9, UPT, UPT, UR7, 0x800, URZ ;  /* 0x0000080007097890 */ /* 0x000fce000fffe0ff */
[----:B0-----:R-:W0:Y:S01]  /*0600*/  LDS R9, [UR11] ;  /* 0x0000000bff097984 */ /* 0x001e220008000800 */
[----:B-1----:R-:W-:Y:S02]  /*0610*/  ULEA UR9, UR8, UR9, 0x18 ;  /* 0x0000000908097291 */ /* 0x002fe4000f8ec0ff */
[----:B------:R-:W-:Y:S02]  /*0620*/  ULEA UR7, UR8, UR7, 0x18 ;  /* 0x0000000708077291 */ /* 0x000fe4000f8ec0ff */
[----:B------:R-:W-:Y:S02]  /*0630*/  ULEA UR8, UR5, UR9, 0x2 ;  /* 0x0000000905087291 */ /* 0x000fe4000f8e10ff */
[----:B------:R-:W-:Y:S02]  /*0640*/  ULEA UR7, UR5, UR7, 0x2 ;  /* 0x0000000705077291 */ /* 0x000fe4000f8e10ff */
[----:B------:R-:W-:-:S04]  /*0650*/  UIADD3 UR5, UPT, UPT, UR5, 0x1, URZ ;  /* 0x0000000105057890 */ /* 0x000fc8000fffe0ff */
[----:B------:R-:W-:Y:S01]  /*0660*/  UISETP.GE.AND UP0, UPT, UR5, UR10, UPT ;  /* 0x0000000a0500728c */ /* 0x000fe2000bf06270 */
[----:B------:R-:W1:Y:S04]  /*0670*/  LDS R4, [UR8] ;  /* 0x00000008ff047984 */ /* 0x000e680008000800 */
[----:B------:R-:W2:Y:S01]  /*0680*/  LDS R7, [UR7] ;  /* 0x00000007ff077984 */ /* 0x000ea20008000800 */
[----:B0-----:R-:W-:Y:S01]  /*0690*/  FADD R9, R8, -R9 ;  /* 0x8000000908097221 */ /* 0x001fe20000000000 */
[----:B-1----:R-:W-:-:S03]  /*06a0*/  ISETP.GE.AND P0, PT, R4, 0x1, PT ;  /* 0x000000010400780c */ /* 0x002fc60003f06270 */
[----:B------:R-:W-:Y:S01]  /*06b0*/  FMUL R4, R9, R9 ;  /* 0x0000000909047220 */ /* 0x000fe20000400000 */
[----:B--2---:R-:W-:-:S04]  /*06c0*/  FADD R7, R6, -R7 ;  /* 0x8000000706077221 */ /* 0x004fc80000000000 */
[----:B------:R-:W-:-:S05]  /*06d0*/  FFMA R4, R7, R7, R4 ;  /* 0x0000000707047223 */ /* 0x000fca0000000004 */
[----:B------:R-:W-:Y:S05]  /*06e0*/  @!P0 BRA `(.L_x_4) ;  /* 0x0000000400288947 */ /* 0x000fea0003800000 */
[----:B------:R-:W-:Y:S01]  /*06f0*/  VIADD R7, R4, 0xf3000000 ;  /* 0xf300000004077836 */ /* 0x000fe20000000000 */
[----:B------:R0:W1:Y:S01]  /*0700*/  MUFU.RSQ R9, R4 ;  /* 0x0000000400097308 */ /* 0x0000620000001400 */
[----:B------:R-:W-:Y:S03]  /*0710*/  BSSY.RECONVERGENT B0, `(.L_x_5) ;  /* 0x000000a000007945 */ /* 0x000fe60003800200 */
[----:B------:R-:W-:-:S13]  /*0720*/  ISETP.GT.U32.AND P0, PT, R7, 0x727fffff, PT ;  /* 0x727fffff0700780c */ /* 0x000fda0003f04070 */
[----:B01----:R-:W-:Y:S05]  /*0730*/  @!P0 BRA `(.L_x_6) ;  /* 0x00000000000c8947 */ /* 0x003fea0003800000 */
[----:B------:R-:W-:-:S07]  /*0740*/  MOV R13, 0x760 ;  /* 0x00000760000d7802 */ /* 0x000fce0000000f00 */
[----:B----4-:R-:W-:Y:S05]  /*0750*/  CALL.REL.NOINC `($__internal_0_$__cuda_sm20_sqrt_rn_f32_slowpath) ;  /* 0x0000002400887944 */ /* 0x010fea0003c00000 */
[----:B------:R-:W-:Y:S05]  /*0760*/  BRA `(.L_x_7) ;  /* 0x0000000000107947 */ /* 0x000fea0003800000 */
.L_x_6:
[----:B------:R-:W-:Y:S01]  /*0770*/  FMUL.FTZ R7, R4, R9 ;  /* 0x0000000904077220 */ /* 0x000fe20000410000 */
[----:B------:R-:W-:-:S03]  /*0780*/  FMUL.FTZ R9, R9, 0.5 ;  /* 0x3f00000009097820 */ /* 0x000fc60000410000 */
[----:B------:R-:W-:-:S04]  /*0790*/  FFMA R4, -R7, R7, R4 ;  /* 0x0000000707047223 */ /* 0x000fc80000000104 */
[----:B------:R-:W-:-:S07]  /*07a0*/  FFMA R7, R4, R9, R7 ;  /* 0x0000000904077223 */ /* 0x000fce0000000007 */
.L_x_7:
[----:B------:R-:W-:Y:S05]  /*07b0*/  BSYNC.RECONVERGENT B0 ;  /* 0x0000000000007941 */ /* 0x000fea0003800200 */
.L_x_5:
[----:B------:R-:W-:Y:S01]  /*07c0*/  IMAD.MOV.U32 R9, RZ, RZ, 0x38d1b717 ;  /* 0x38d1b717ff097424 */ /* 0x000fe200078e00ff */
[----:B------:R-:W0:Y:S01]  /*07d0*/  FCHK P0, R7, 10000 ;  /* 0x461c400007007902 */ /* 0x000e220000000000 */
[----:B------:R-:W-:Y:S01]  /*07e0*/  IMAD.MOV.U32 R4, RZ, RZ, 0x461c4000 ;  /* 0x461c4000ff047424 */ /* 0x000fe200078e00ff */
[----:B------:R-:W-:Y:S03]  /*07f0*/  BSSY.RECONVERGENT B1, `(.L_x_8) ;  /* 0x000000a000017945 */ /* 0x000fe60003800200 */
[----:B------:R-:W-:-:S04]  /*0800*/  FFMA R4, R9, -R4, 1 ;  /* 0x3f80000009047423 */ /* 0x000fc80000000804 */
[----:B------:R-:W-:-:S04]  /*0810*/  FFMA R4, R4, R9, 9.9999997473787516356e-05 ;  /* 0x38d1b71704047423 */ /* 0x000fc80000000009 */
[----:B------:R-:W-:-:S04]  /*0820*/  FFMA R10, R4, R7, RZ ;  /* 0x00000007040a7223 */ /* 0x000fc800000000ff */
[----:B------:R-:W-:-:S04]  /*0830*/  FFMA R9, R10, -10000, R7 ;  /* 0xc61c40000a097823 */ /* 0x000fc80000000007 */
[----:B------:R-:W-:Y:S01]  /*0840*/  FFMA R4, R4, R9, R10 ;  /* 0x0000000904047223 */ /* 0x000fe2000000000a */
[----:B0-----:R-:W-:Y:S06]  /*0850*/  @!P0 BRA `(.L_x_9) ;  /* 0x00000000000c8947 */ /* 0x001fec0003800000 */
[----:B------:R-:W-:Y:S01]  /*0860*/  IMAD.MOV.U32 R4, RZ, RZ, R7 ;  /* 0x000000ffff047224 */ /* 0x000fe200078e0007 */
[----:B------:R-:W-:-:S07]  /*0870*/  MOV R10, 0x890 ;  /* 0x00000890000a7802 */ /* 0x000fce0000000f00 */
[----:B----4-:R-:W-:Y:S05]  /*0880*/  CALL.REL.NOINC `($__internal_1_$__cuda_sm3x_div_rn_noftz_f32_slowpath) ;  /* 0x0000002400947944 */ /* 0x010fea0003c00000 */
.L_x_9:
[----:B------:R-:W-:Y:S05]  /*0890*/  BSYNC.RECONVERGENT B1 ;  /* 0x0000000000017941 */ /* 0x000fea0003800200 */
.L_x_8:
[----:B------:R-:W0:Y:S01]  /*08a0*/  F2I.TRUNC.NTZ R12, R4 ;  /* 0x00000004000c7305 */ /* 0x000e22000020f100 */
[----:B------:R-:W-:Y:S01]  /*08b0*/  BSSY.RECONVERGENT B0, `(.L_x_4) ;  /* 0x000002d000007945 */ /* 0x000fe20003800200 */
[----:B0-----:R-:W-:-:S13]  /*08c0*/  ISETP.GT.AND P0, PT, R12, 0x63, PT ;  /* 0x000000630c00780c */ /* 0x001fda0003f04270 */
[----:B------:R-:W-:Y:S05]  /*08d0*/  @P0 BRA `(.L_x_10) ;  /* 0x0000000000a80947 */ /* 0x000fea0003800000 */
[--C-:B------:R-:W-:Y:S01]  /*08e0*/  IMAD.MOV R4, RZ, RZ, -R12.reuse ;  /* 0x000000ffff047224 */ /* 0x100fe200078e0a0c */
[----:B------:R-:W-:Y:S04]  /*08f0*/  BSSY.RECONVERGENT B1, `(.L_x_11) ;  /* 0x0000015000017945 */ /* 0x000fe80003800200 */
[----:B------:R-:W-:Y:S01]  /*0900*/  LOP3.LUT P0, R9, R4, 0x3, RZ, 0xc0, !PT ;  /* 0x0000000304097812 */ /* 0x000fe2000780c0ff */
[----:B------:R-:W-:-:S12]  /*0910*/  IMAD.MOV.U32 R4, RZ, RZ, R12 ;  /* 0x000000ffff047224 */ /* 0x000fd800078e000c */
[----:B------:R-:W-:Y:S05]  /*0920*/  @!P0 BRA `(.L_x_12) ;  /* 0x0000000000448947 */ /* 0x000fea0003800000 */
[----:B------:R-:W-:-:S05]  /*0930*/  IMAD R7, R12, 0x4, R1 ;  /* 0x000000040c077824 */ /* 0x000fca00078e0201 */
[----:B------:R-:W2:Y:S01]  /*0940*/  LDL R4, [R7] ;  /* 0x0000000007047983 */ /* 0x000ea20000100800 */
[----:B------:R-:W-:Y:S02]  /*0950*/  ISETP.NE.AND P0, PT, R9, 0x1, PT ;  /* 0x000000010900780c */ /* 0x000fe40003f05270 */
[----:B--2---:R-:W-:Y:S01]  /*0960*/  IADD3 R10, PT, PT, R4, 0x1, RZ ;  /* 0x00000001040a7810 */ /* 0x004fe20007ffe0ff */
[----:B------:R-:W-:-:S04]  /*0970*/  VIADD R4, R12, 0x1 ;  /* 0x000000010c047836 */ /* 0x000fc80000000000 */
[----:B------:R0:W-:Y:S06]  /*0980*/  STL [R7], R10 ;  /* 0x0000000a07007387 */ /* 0x0001ec0000100800 */
[----:B------:R-:W-:Y:S05]  /*0990*/  @!P0 BRA `(.L_x_12) ;  /* 0x0000000000288947 */ /* 0x000fea0003800000 */
[----:B------:R-:W0:Y:S01]  /*09a0*/  LDL R4, [R7+0x4] ;  /* 0x0000040007047983 */ /* 0x000e220000100800 */
[----:B------:R-:W-:Y:S01]  /*09b0*/  ISETP.NE.AND P0, PT, R9, 0x2, PT ;  /* 0x000000020900780c */ /* 0x000fe20003f05270 */
[----:B0-----:R-:W-:Y:S02]  /*09c0*/  VIADD R10, R4, 0x1 ;  /* 0x00000001040a7836 */ /* 0x001fe40000000000 */
[----:B------:R-:W-:-:S03]  /*09d0*/  VIADD R4, R12, 0x2 ;  /* 0x000000020c047836 */ /* 0x000fc60000000000 */
[----:B------:R1:W-:Y:S07]  /*09e0*/  STL [R7+0x4], R10 ;  /* 0x0000040a07007387 */ /* 0x0003ee0000100800 */
[----:B------:R-:W-:Y:S05]  /*09f0*/  @!P0 BRA `(.L_x_12) ;  /* 0x0000000000108947 */ /* 0x000fea0003800000 */
[----:B------:R-:W1:Y:S02]  /*0a00*/  LDL R4, [R7+0x8] ;  /* 0x0000080007047983 */ /* 0x000e640000100800 */
[----:B-1----:R-:W-:Y:S02]  /*0a10*/  VIADD R10, R4, 0x1 ;  /* 0x00000001040a7836 */ /* 0x002fe40000000000 */
[----:B------:R-:W-:-:S03]  /*0a20*/  VIADD R4, R12, 0x3 ;  /* 0x000000030c047836 */ /* 0x000fc60000000000 */
[----:B------:R2:W-:Y:S04]  /*0a30*/  STL [R7+0x8], R10 ;  /* 0x0000080a07007387 */ /* 0x0005e80000100800 */
.L_x_12:
[----:B------:R-:W-:Y:S05]  /*0a40*/  BSYNC.RECONVERGENT B1 ;  /* 0x0000000000017941 */ /* 0x000fea0003800200 */
.L_x_11:
[----:B012---:R-:W-:-:S05]  /*0a50*/  VIADD R7, R12, 0xffffff9f ;  /* 0xffffff9f0c077836 */ /* 0x007fca0000000000 */
[----:B------:R-:W-:-:S13]  /*0a60*/  ISETP.GE.U32.AND P0, PT, R7, 0x3, PT ;  /* 0x000000030700780c */ /* 0x000fda0003f06070 */
[----:B------:R-:W-:Y:S05]  /*0a70*/  @!P0 BRA `(.L_x_10) ;  /* 0x0000000000408947 */ /* 0x000fea0003800000 */
.L_x_13:
[----:B0-----:R-:W-:-:S05]  /*0a80*/  IMAD R7, R4, 0x4, R1 ;  /* 0x0000000404077824 */ /* 0x001fca00078e0201 */
[----:B------:R-:W2:Y:S04]  /*0a90*/  LDL R9, [R7] ;  /* 0x0000000007097983 */ /* 0x000ea80000100800 */
[----:B------:R-:W3:Y:S04]  /*0aa0*/  LDL R11, [R7+0x4] ;  /* 0x00000400070b7983 */ /* 0x000ee80000100800 */
[----:B------:R-:W5:Y:S04]  /*0ab0*/  LDL R13, [R7+0x8] ;  /* 0x00000800070d7983 */ /* 0x000f680000100800 */
[----:B------:R-:W4:Y:S01]  /*0ac0*/  LDL R15, [R7+0xc] ;  /* 0x00000c00070f7983 */ /* 0x000f220000100800 */
[----:B------:R-:W-:-:S05]  /*0ad0*/  VIADD R4, R4, 0x4 ;  /* 0x0000000404047836 */ /* 0x000fca0000000000 */
[----:B------:R-:W-:Y:S01]  /*0ae0*/  ISETP.NE.AND P0, PT, R4, 0x64, PT ;  /* 0x000000640400780c */ /* 0x000fe20003f05270 */
[----:B--2---:R-:W-:Y:S01]  /*0af0*/  VIADD R10, R9, 0x1 ;  /* 0x00000001090a7836 */ /* 0x004fe20000000000 */
[----:B---3--:R-:W-:-:S04]  /*0b00*/  IADD3 R12, PT, PT, R11, 0x1, RZ ;  /* 0x000000010b0c7810 */ /* 0x008fc80007ffe0ff */
[----:B------:R0:W-:Y:S01]  /*0b10*/  STL [R7], R10 ;  /* 0x0000000a07007387 */ /* 0x0001e20000100800 */
[----:B-----5:R-:W-:-:S03]  /*0b20*/  VIADD R14, R13, 0x1 ;  /* 0x000000010d0e7836 */ /* 0x020fc60000000000 */
[----:B------:R0:W-:Y:S01]  /*0b30*/  STL [R7+0x4], R12 ;  /* 0x0000040c07007387 */ /* 0x0001e20000100800 */
[----:B----4-:R-:W-:-:S03]  /*0b40*/  VIADD R16, R15, 0x1 ;  /* 0x000000010f107836 */ /* 0x010fc60000000000 */
[----:B------:R0:W-:Y:S04]  /*0b50*/  STL [R7+0x8], R14 ;  /* 0x0000080e07007387 */ /* 0x0001e80000100800 */
[----:B------:R0:W-:Y:S01]  /*0b60*/  STL [R7+0xc], R16 ;  /* 0x00000c1007007387 */ /* 0x0001e20000100800 */
[----:B------:R-:W-:Y:S05]  /*0b70*/  @P0 BRA `(.L_x_13) ;  /* 0xfffffffc00c00947 */ /* 0x000fea000383ffff */
.L_x_10:
[----:B------:R-:W-:Y:S05]  /*0b80*/  BSYNC.RECONVERGENT B0 ;  /* 0x0000000000007941 */ /* 0x000fea0003800200 */
.L_x_4:
[----:B------:R-:W-:Y:S05]  /*0b90*/  BRA.U !UP0, `(.L_x_14) ;  /* 0xfffffff908887547 */ /* 0x000fea000b83ffff */
.L_x_3:
[----:B------:R-:W1:Y:S01]  /*0ba0*/  LDCU UR5, c[0x0][0x398] ;  /* 0x00007300ff0577ac */ /* 0x000e620008000800 */
[----:B------:R-:W-:-:S04]  /*0bb0*/  UIADD3 UR4, UPT, UPT, UR4, 0x100, URZ ;  /* 0x0000010004047890 */ /* 0x000fc8000fffe0ff */
[----:B-1----:R-:W-:Y:S01]  /*0bc0*/  UISETP.GE.AND UP0, UPT, UR4, UR5, UPT ;  /* 0x000000050400728c */ /* 0x002fe2000bf06270 */
[----:B------:R-:W-:Y:S08]  /*0bd0*/  BAR.SYNC.DEFER_BLOCKING 0x0 ;  /* 0x0000000000007b1d */ /* 0x000ff00000010000 */
[----:B------:R-:W-:Y:S05]  /*0be0*/  BRA.U !UP0, `(.L_x_15) ;  /* 0xfffffff508f47547 */ /* 0x000fea000b83ffff */
.L_x_0:
[----:B------:R-:W1:Y:S02]  /*0bf0*/  LDCU.64 UR8, c[0x0][0x3b0] ;  /* 0x00007600ff0877ac */ /* 0x000e640008000a00 */
[C---:B-1----:R-:W-:Y:S01]  /*0c00*/  ISETP.GE.AND P0, PT, R0.reuse, UR9, PT ;  /* 0x0000000900007c0c */ /* 0x042fe2000bf06270 */
[----:B------:R-:W-:-:S03]  /*0c10*/  IMAD R0, R0, UR8, R3 ;  /* 0x0000000800007c24 */ /* 0x000fc6000f8e0203 */
[----:B------:R-:W-:-:S13]  /*0c20*/  ISETP.GE.OR P0, PT, R3, UR8, P0 ;  /* 0x0000000803007c0c */ /* 0x000fda0008706670 */
[----:B------:R-:W-:Y:S05]  /*0c30*/  @P0 EXIT ;  /* 0x000000000000094d */ /* 0x000fea0003800000 */
[----:B0-----:R-:W0:Y:S01]  /*0c40*/  LDC.64 R6, c[0x0][0x3a0] ;  /* 0x0000e800ff067b82 */ /* 0x001e220000000a00 */
[----:B------:R-:W-:Y:S01]  /*0c50*/  IMAD R13, R0, 0x64, RZ ;  /* 0x00000064000d7824 */ /* 0x000fe200078e02ff */
[----:B------:R-:W2:Y:S06]  /*0c60*/  LDL.128 R8, [R1] ;  /* 0x0000000001087983 */ /* 0x000eac0000100c00 */
[----:B------:R-:W1:Y:S01]  /*0c70*/  LDC.64 R4, c[0x0][0x3a8] ;  /* 0x0000ea00ff047b82 */ /* 0x000e620000000a00 */
[----:B0-----:R-:W-:-:S05]  /*0c80*/  IMAD.WIDE R6, R13, 0x4, R6 ;  /* 0x000000040d067825 */ /* 0x001fca00078e0206 */
[----:B------:R-:W2:Y:S02]  /*0c90*/  LDG.E R3, desc[UR12][R6.64] ;  /* 0x0000000c06037981 */ /* 0x000ea4000c1e1900 */
[----:B--2---:R-:W-:Y:S01]  /*0ca0*/  ISETP.GE.AND P0, PT, R3, R8, PT ;  /* 0x000000080300720c */ /* 0x004fe20003f06270 */
[----:B-1----:R-:W-:-:S12]  /*0cb0*/  IMAD.WIDE R2, R13, 0x4, R4 ;  /* 0x000000040d027825 */ /* 0x002fd800078e0204 */
[----:B------:R-:W2:Y:S02]  /*0cc0*/  @!P0 LDG.E R0, desc[UR12][R2.64] ;  /* 0x0000000c02008981 */ /* 0x000ea4000c1e1900 */
[----:B--2---:R-:W-:-:S05]  /*0cd0*/  @!P0 VIADD R5, R0, 0x1 ;  /* 0x0000000100058836 */ /* 0x004fca0000000000 */
[----:B------:R0:W-:Y:S04]  /*0ce0*/  @!P0 STG.E desc[UR12][R2.64], R5 ;  /* 0x0000000502008986 */ /* 0x0001e8000c10190c */
[----:B------:R-:W2:Y:S02]  /*0cf0*/  LDG.E R0, desc[UR12][R6.64+0x4] ;  /* 0x0000040c06007981 */ /* 0x000ea4000c1e1900 */
[----:B--2---:R-:W-:-:S13]  /*0d00*/  ISETP.GE.AND P0, PT, R0, R9, PT ;  /* 0x000000090000720c */ /* 0x004fda0003f06270 */
        /* <DEDUP_REMOVED lines=8> */
[----:B------:R-:W3:Y:S02]  /*0d90*/  LDG.E R0, desc[UR12][R6.64+0xc] ;  /* 0x00000c0c06007981 */ /* 0x000ee4000c1e1900 */
[----:B---3--:R-:W-:Y:S02]  /*0da0*/  ISETP.GE.AND P0, PT, R0, R11, PT ;  /* 0x0000000b0000720c */ /* 0x008fe40003f06270 */
[----:B------:R-:W3:Y:S11]  /*0db0*/  LDL.128 R8, [R1+0x10] ;  /* 0x0000100001087983 */ /* 0x000ef60000100c00 */
[----:B------:R-:W5:Y:S02]  /*0dc0*/  @!P0 LDG.E R0, desc[UR12][R2.64+0xc] ;  /* 0x00000c0c02008981 */ /* 0x000f64000c1e1900 */
[----:B-----5:R-:W-:-:S05]  /*0dd0*/  @!P0 VIADD R17, R0, 0x1 ;  /* 0x0000000100118836 */ /* 0x020fca0000000000 */
[----:B------:R5:W-:Y:S04]  /*0de0*/  @!P0 STG.E desc[UR12][R2.64+0xc], R17 ;  /* 0x00000c1102008986 */ /* 0x000be8000c10190c */
[----:B0-----:R-:W3:Y:S02]  /*0df0*/  LDG.E R5, desc[UR12][R6.64+0x10] ;  /* 0x0000100c06057981 */ /* 0x001ee4000c1e1900 */
[----:B---3--:R-:W-:-:S13]  /*0e00*/  ISETP.GE.AND P0, PT, R5, R8, PT ;  /* 0x000000080500720c */ /* 0x008fda0003f06270 */
[----:B------:R-:W3:Y:S02]  /*0e10*/  @!P0 LDG.E R0, desc[UR12][R2.64+0x10] ;  /* 0x0000100c02008981 */ /* 0x000ee4000c1e1900 */
[----:B---3--:R-:W-:-:S05]  /*0e20*/  @!P0 VIADD R5, R0, 0x1 ;  /* 0x0000000100058836 */ /* 0x008fca0000000000 */
[----:B------:R0:W-:Y:S04]  /*0e30*/  @!P0 STG.E desc[UR12][R2.64+0x10], R5 ;  /* 0x0000100502008986 */ /* 0x0001e8000c10190c */
[----:B------:R-:W3:Y:S02]  /*0e40*/  LDG.E R0, desc[UR12][R6.64+0x14] ;  /* 0x0000140c06007981 */ /* 0x000ee4000c1e1900 */
[----:B---3--:R-:W-:-:S13]  /*0e50*/  ISETP.GE.AND P0, PT, R0, R9, PT ;  /* 0x000000090000720c */ /* 0x008fda0003f06270 */
[----:B------:R-:W3:Y:S02]  /*0e60*/  @!P0 LDG.E R0, desc[UR12][R2.64+0x14] ;  /* 0x0000140c02008981 */ /* 0x000ee4000c1e1900 */
[----:B---3--:R-:W-:-:S05]  /*0e70*/  @!P0 IADD3 R9, PT, PT, R0, 0x1, RZ ;  /* 0x0000000100098810 */ /* 0x008fca0007ffe0ff */
[----:B------:R3:W-:Y:S04]  /*0e80*/  @!P0 STG.E desc[UR12][R2.64+0x14], R9 ;  /* 0x0000140902008986 */ /* 0x0007e8000c10190c */
[----:B-1----:R-:W4:Y:S02]  /*0e90*/  LDG.E R13, desc[UR12][R6.64+0x18] ;  /* 0x0000180c060d7981 */ /* 0x002f24000c1e1900 */
[----:B----4-:R-:W-:Y:S02]  /*0ea0*/  ISETP.GE.AND P0, PT, R13, R10, PT ;  /* 0x0000000a0d00720c */ /* 0x010fe40003f06270 */
[----:B--2---:R-:W2:Y:S11]  /*0eb0*/  LDL.128 R12, [R1+0x20] ;  /* 0x00002000010c7983 */ /* 0x004eb60000100c00 */
[----:B------:R-:W5:Y:S02]  /*0ec0*/  @!P0 LDG.E R0, desc[UR12][R2.64+0x18] ;  /* 0x0000180c02008981 */ /* 0x000f64000c1e1900 */
[----:B-----5:R-:W-:-:S05]  /*0ed0*/  @!P0 VIADD R17, R0, 0x1 ;  /* 0x0000000100118836 */ /* 0x020fca0000000000 */
[----:B------:R-:W-:Y:S04]  /*0ee0*/  @!P0 STG.E desc[UR12][R2.64+0x18], R17 ;  /* 0x0000181102008986 */ /* 0x000fe8000c10190c */
[----:B------:R-:W4:Y:S02]  /*0ef0*/  LDG.E R0, desc[UR12][R6.64+0x1c] ;  /* 0x00001c0c06007981 */ /* 0x000f24000c1e1900 */
[----:B----4-:R-:W-:-:S13]  /*0f00*/  ISETP.GE.AND P0, PT, R0, R11, PT ;  /* 0x0000000b0000720c */ /* 0x010fda0003f06270 */
[----:B------:R-:W4:Y:S02]  /*0f10*/  @!P0 LDG.E R0, desc[UR12][R2.64+0x1c] ;  /* 0x00001c0c02008981 */ /* 0x000f24000c1e1900 */
[----:B----4-:R-:W-:-:S05]  /*0f20*/  @!P0 VIADD R11, R0, 0x1 ;  /* 0x00000001000b8836 */ /* 0x010fca0000000000 */
[----:B------:R1:W-:Y:S04]  /*0f30*/  @!P0 STG.E desc[UR12][R2.64+0x1c], R11 ;  /* 0x00001c0b02008986 */ /* 0x0003e8000c10190c */
[----:B0-----:R-:W2:Y:S02]  /*0f40*/  LDG.E R5, desc[UR12][R6.64+0x20] ;  /* 0x0000200c06057981 */ /* 0x001ea4000c1e1900 */
[----:B--2---:R-:W-:-:S13]  /*0f50*/  ISETP.GE.AND P0, PT, R5, R12, PT ;  /* 0x0000000c0500720c */ /* 0x004fda0003f06270 */
[----:B------:R-:W2:Y:S02]  /*0f60*/  @!P0 LDG.E R0, desc[UR12][R2.64+0x20] ;  /* 0x0000200c02008981 */ /* 0x000ea4000c1e1900 */
[----:B--2---:R-:W-:-:S05]  /*0f70*/  @!P0 VIADD R5, R0, 0x1 ;  /* 0x0000000100058836 */ /* 0x004fca0000000000 */
[----:B------:R0:W-:Y:S04]  /*0f80*/  @!P0 STG.E desc[UR12][R2.64+0x20], R5 ;  /* 0x0000200502008986 */ /* 0x0001e8000c10190c */
[----:B------:R-:W2:Y:S02]  /*0f90*/  LDG.E R0, desc[UR12][R6.64+0x24] ;  /* 0x0000240c06007981 */ /* 0x000ea4000c1e1900 */
[----:B--2---:R-:W-:-:S13]  /*0fa0*/  ISETP.GE.AND P0, PT, R0, R13, PT ;  /* 0x0000000d0000720c */ /* 0x004fda0003f06270 */
[----:B------:R-:W3:Y:S02]  /*0fb0*/  @!P0 LDG.E R0, desc[UR12][R2.64+0x24] ;  /* 0x0000240c02008981 */ /* 0x000ee4000c1e1900 */
[----:B---3--:R-:W-:-:S05]  /*0fc0*/  @!P0 VIADD R9, R0, 0x1 ;  /* 0x0000000100098836 */ /* 0x008fca0000000000 */
[----:B------:R2:W-:Y:S04]  /*0fd0*/  @!P0 STG.E desc[UR12][R2.64+0x24], R9 ;  /* 0x0000240902008986 */ /* 0x0005e8000c10190c */
[----:B-1----:R-:W3:Y:S02]  /*0fe0*/  LDG.E R11, desc[UR12][R6.64+0x28] ;  /* 0x0000280c060b7981 */ /* 0x002ee4000c1e1900 */
[----:B---3--:R-:W-:-:S13]  /*0ff0*/  ISETP.GE.AND P0, PT, R11, R14, PT ;  /* 0x0000000e0b00720c */ /* 0x008fda0003f06270 */
[----:B------:R-:W3:Y:S02]  /*1000*/  @!P0 LDG.E R0, desc[UR12][R2.64+0x28] ;  /* 0x0000280c02008981 */ /* 0x000ee4000c1e1900 */
[----:B---3--:R-:W-:-:S05]  /*1010*/  @!P0 VIADD R11, R0, 0x1 ;  /* 0x00000001000b8836 */ /* 0x008fca0000000000 */
[----:B------:R1:W-:Y:S04]  /*1020*/  @!P0 STG.E desc[UR12][R2.64+0x28], R11 ;  /* 0x0000280b02008986 */ /* 0x0003e8000c10190c */
[----:B------:R-:W3:Y:S02]  /*1030*/  LDG.E R0, desc[UR12][R6.64+0x2c] ;  /* 0x00002c0c06007981 */ /* 0x000ee4000c1e1900 */
[----:B---3--:R-:W-:Y:S02]  /*1040*/  ISETP.GE.AND P0, PT, R0, R15, PT ;  /* 0x0000000f0000720c */ /* 0x008fe40003f06270 */
[----:B------:R-:W3:Y:S11]  /*1050*/  LDL.128 R12, [R1+0x30] ;  /* 0x00003000010c7983 */ /* 0x000ef60000100c00 */
[----:B------:R-:W4:Y:S02]  /*1060*/  @!P0 LDG.E R0, desc[UR12][R2.64+0x2c] ;  /* 0x00002c0c02008981 */ /* 0x000f24000c1e1900 */
[----:B----4-:R-:W-:-:S05]  /*1070*/  @!P0 VIADD R17, R0, 0x1 ;  /* 0x0000000100118836 */ /* 0x010fca0000000000 */
        /* <DEDUP_REMOVED lines=8> */
[----:B------:R-:W2:Y:S02]  /*1100*/  @!P0 LDG.E R0, desc[UR12][R2.64+0x34] ;  /* 0x0000340c02008981 */ /* 0x000ea4000c1e1900 */
[----:B--2---:R-:W-:-:S05]  /*1110*/  @!P0 VIADD R9, R0, 0x1 ;  /* 0x0000000100098836 */ /* 0x004fca0000000000 */
[----:B------:R2:W-:Y:S04]  /*1120*/  @!P0 STG.E desc[UR12][R2.64+0x34], R9 ;  /* 0x0000340902008986 */ /* 0x0005e8000c10190c */
[----:B-1----:R-:W3:Y:S02]  /*1130*/  LDG.E R11, desc[UR12][R6.64+0x38] ;  /* 0x0000380c060b7981 */ /* 0x002ee4000c1e1900 */
[----:B---3--:R-:W-:-:S13]  /*1140*/  ISETP.GE.AND P0, PT, R11, R14, PT ;  /* 0x0000000e0b00720c */ /* 0x008fda0003f06270 */
[----:B------:R-:W3:Y:S02]  /*1150*/  @!P0 LDG.E R0, desc[UR12][R2.64+0x38] ;  /* 0x0000380c02008981 */ /* 0x000ee4000c1e1900 */
[----:B---3--:R-:W-:-:S05]  /*1160*/  @!P0 IADD3 R11, PT, PT, R0, 0x1, RZ ;  /* 0x00000001000b8810 */ /* 0x008fca0007ffe0ff */
        /* <DEDUP_REMOVED lines=47> */
[----:B----4-:R-:W-:-:S05]  /*1460*/  @!P0 IADD3 R17, PT, PT, R0, 0x1, RZ ;  /* 0x0000000100118810 */ /* 0x010fca0007ffe0ff */
        /* <DEDUP_REMOVED lines=46> */
[----:B---3--:R-:W-:-:S05]  /*1750*/  @!P0 IADD3 R5, PT, PT, R0, 0x1, RZ ;  /* 0x0000000100058810 */ /* 0x008fca0007ffe0ff */
        /* <DEDUP_REMOVED lines=46> */
[----:B--2---:R-:W-:-:S05]  /*1a40*/  @!P0 IADD3 R9, PT, PT, R0, 0x1, RZ ;  /* 0x0000000100098810 */ /* 0x004fca0007ffe0ff */
        /* <DEDUP_REMOVED lines=295> */
[----:B-1----:R-:W2:Y:S02]  /*2cc0*/  LDG.E R11, desc[UR12][R6.64+0x188] ;  /* 0x0001880c060b7981 */ /* 0x002ea4000c1e1900 */
[----:B--2---:R-:W-:-:S13]  /*2cd0*/  ISETP.GE.AND P0, PT, R11, R14, PT ;  /* 0x0000000e0b00720c */ /* 0x004fda0003f06270 */
[----:B------:R-:W2:Y:S02]  /*2ce0*/  @!P0 LDG.E R0, desc[UR12][R2.64+0x188] ;  /* 0x0001880c02008981 */ /* 0x000ea4000c1e1900 */
[----:B--2---:R-:W-:-:S05]  /*2cf0*/  @!P0 VIADD R11, R0, 0x1 ;  /* 0x00000001000b8836 */ /* 0x004fca0000000000 */
[----:B------:R4:W-:Y:S04]  /*2d00*/  @!P0 STG.E desc[UR12][R2.64+0x188], R11 ;  /* 0x0001880b02008986 */ /* 0x0009e8000c10190c */
[----:B------:R-:W2:Y:S02]  /*2d10*/  LDG.E R0, desc[UR12][R6.64+0x18c] ;  /* 0x00018c0c06007981 */ /* 0x000ea4000c1e1900 */
[----:B--2---:R-:W-:-:S13]  /*2d20*/  ISETP.GE.AND P0, PT, R0, R15, PT ;  /* 0x0000000f0000720c */ /* 0x004fda0003f06270 */
[----:B----4-:R-:W-:Y:S05]  /*2d30*/  @P0 EXIT ;  /* 0x000000000000094d */ /* 0x010fea0003800000 */
[----:B------:R-:W2:Y:S02]  /*2d40*/  LDG.E R0, desc[UR12][R2.64+0x18c] ;  /* 0x00018c0c02007981 */ /* 0x000ea4000c1e1900 */
[----:B--2---:R-:W-:-:S05]  /*2d50*/  VIADD R5, R0, 0x1 ;  /* 0x0000000100057836 */ /* 0x004fca0000000000 */
[----:B------:R-:W-:Y:S01]  /*2d60*/  STG.E desc[UR12][R2.64+0x18c], R5 ;  /* 0x00018c0502007986 */ /* 0x000fe2000c10190c */
[----:B------:R-:W-:Y:S05]  /*2d70*/  EXIT ;  /* 0x000000000000794d */ /* 0x000fea0003800000 */
        .weak           $__internal_0_$__cuda_sm20_sqrt_rn_f32_slowpath
        .type           $__internal_0_$__cuda_sm20_sqrt_rn_f32_slowpath,@function
        .size           $__internal_0_$__cuda_sm20_sqrt_rn_f32_slowpath,($__internal_1_$__cuda_sm3x_div_rn_noftz_f32_slowpath - $__internal_0_$__cuda_sm20_sqrt_rn_f32_slowpath)
$__internal_0_$__cuda_sm20_sqrt_rn_f32_slowpath:
[----:B------:R-:W-:-:S13]  /*2d80*/  LOP3.LUT P0, RZ, R4, 0x7fffffff, RZ, 0xc0, !PT ;  /* 0x7fffffff04ff7812 */ /* 0x000fda000780c0ff */
[----:B------:R-:W-:Y:S01]  /*2d90*/  @!P0 IMAD.MOV.U32 R7, RZ, RZ, R4 ;  /* 0x000000ffff078224 */ /* 0x000fe200078e0004 */
[----:B------:R-:W-:Y:S06]  /*2da0*/  @!P0 BRA `(.L_x_16) ;  /* 0x0000000000408947 */ /* 0x000fec0003800000 */
[----:B------:R-:W-:-:S13]  /*2db0*/  FSETP.GEU.FTZ.AND P0, PT, R4, RZ, PT ;  /* 0x000000ff0400720b */ /* 0x000fda0003f1e000 */
[----:B------:R-:W-:Y:S01]  /*2dc0*/  @!P0 IMAD.MOV.U32 R7, RZ, RZ, 0x7fffffff ;  /* 0x7fffffffff078424 */ /* 0x000fe200078e00ff */
[----:B------:R-:W-:Y:S06]  /*2dd0*/  @!P0 BRA `(.L_x_16) ;  /* 0x0000000000348947 */ /* 0x000fec0003800000 */
[----:B------:R-:W-:-:S13]  /*2de0*/  FSETP.GTU.FTZ.AND P0, PT, |R4|, +INF , PT ;  /* 0x7f8000000400780b */ /* 0x000fda0003f1c200 */
[----:B------:R-:W-:Y:S01]  /*2df0*/  @P0 FADD.FTZ R7, R4, 1 ;  /* 0x3f80000004070421 */ /* 0x000fe20000010000 */
[----:B------:R-:W-:Y:S06]  /*2e00*/  @P0 BRA `(.L_x_16) ;  /* 0x0000000000280947 */ /* 0x000fec0003800000 */
[----:B------:R-:W-:-:S13]  /*2e10*/  FSETP.NEU.FTZ.AND P0, PT, |R4|, +INF , PT ;  /* 0x7f8000000400780b */ /* 0x000fda0003f1d200 */
[----:B------:R-:W-:-:S04]  /*2e20*/  @P0 FFMA R9, R4, 1.84467440737095516160e+19, RZ ;  /* 0x5f80000004090823 */ /* 0x000fc800000000ff */
[----:B------:R-:W0:Y:S02]  /*2e30*/  @P0 MUFU.RSQ R10, R9 ;  /* 0x00000009000a0308 */ /* 0x000e240000001400 */
[----:B0-----:R-:W-:Y:S01]  /*2e40*/  @P0 FMUL.FTZ R12, R9, R10 ;  /* 0x0000000a090c0220 */ /* 0x001fe20000410000 */
[----:B------:R-:W-:-:S03]  /*2e50*/  @P0 FMUL.FTZ R10, R10, 0.5 ;  /* 0x3f0000000a0a0820 */ /* 0x000fc60000410000 */
[----:B------:R-:W-:-:S04]  /*2e60*/  @P0 FADD.FTZ R7, -R12, -RZ ;  /* 0x800000ff0c070221 */ /* 0x000fc80000010100 */
[----:B------:R-:W-:Y:S01]  /*2e70*/  @P0 FFMA R11, R12, R7, R9 ;  /* 0x000000070c0b0223 */ /* 0x000fe20000000009 */
[----:B------:R-:W-:-:S03]  /*2e80*/  @!P0 IMAD.MOV.U32 R7, RZ, RZ, R4 ;  /* 0x000000ffff078224 */ /* 0x000fc600078e0004 */
[----:B------:R-:W-:-:S04]  /*2e90*/  @P0 FFMA R10, R11, R10, R12 ;  /* 0x0000000a0b0a0223 */ /* 0x000fc8000000000c */
[----:B------:R-:W-:-:S07]  /*2ea0*/  @P0 FMUL.FTZ R7, R10, 2.3283064365386962891e-10 ;  /* 0x2f8000000a070820 */ /* 0x000fce0000410000 */
.L_x_16:
[----:B------:R-:W-:Y:S01]  /*2eb0*/  MOV R10, R13 ;  /* 0x0000000d000a7202 */ /* 0x000fe20000000f00 */
[----:B------:R-:W-:-:S04]  /*2ec0*/  IMAD.MOV.U32 R11, RZ, RZ, 0x0 ;  /* 0x00000000ff0b7424 */ /* 0x000fc800078e00ff */
[----:B------:R-:W-:Y:S05]  /*2ed0*/  RET.REL.NODEC R10 `(_Z12scanKernelMCPfS_PiiS0_S0_iiffi) ;  /* 0xffffffd00a487950 */ /* 0x000fea0003c3ffff */
        .weak           $__internal_1_$__cuda_sm3x_div_rn_noftz_f32_slowpath
        .type           $__internal_1_$__cuda_sm3x_div_rn_noftz_f32_slowpath,@function
        .size           $__internal_1_$__cuda_sm3x_div_rn_noftz_f32_slowpath,(.L_x_77 - $__internal_1_$__cuda_sm3x_div_rn_noftz_f32_slowpath)
$__internal_1_$__cuda_sm3x_div_rn_noftz_f32_slowpath:
[----:B------:R-:W-:Y:S01]  /*2ee0*/  SHF.R.U32.HI R7, RZ, 0x17, R4 ;  /* 0x00000017ff077819 */ /* 0x000fe20000011604 */
[----:B------:R-:W-:Y:S04]  /*2ef0*/  BSSY.RECONVERGENT B0, `(.L_x_17) ;  /* 0x000005b000007945 */ /* 0x000fe80003800200 */
[----:B------:R-:W-:Y:S01]  /*2f00*/  BSSY.RELIABLE B2, `(.L_x_18) ;  /* 0x0000019000027945 */ /* 0x000fe20003800100 */
[----:B------:R-:W-:-:S05]  /*2f10*/  LOP3.LUT R9, R7, 0xff, RZ, 0xc0, !PT ;  /* 0x000000ff07097812 */ /* 0x000fca00078ec0ff */
[----:B------:R-:W-:-:S05]  /*2f20*/  VIADD R11, R9, 0xffffffff ;  /* 0xffffffff090b7836 */ /* 0x000fca0000000000 */
[----:B------:R-:W-:-:S13]  /*2f30*/  ISETP.GT.U32.OR P0, PT, R11, 0xfd, !PT ;  /* 0x000000fd0b00780c */ /* 0x000fda0007f04470 */
[----:B------:R-:W-:Y:S01]  /*2f40*/  @!P0 IMAD.MOV.U32 R7, RZ, RZ, RZ ;  /* 0x000000ffff078224 */ /* 0x000fe200078e00ff */
[----:B------:R-:W-:Y:S06]  /*2f50*/  @!P0 BRA `(.L_x_19) ;  /* 0x00000000004c8947 */ /* 0x000fec0003800000 */
[----:B------:R-:W-:-:S13]  /*2f60*/  FSETP.GTU.FTZ.AND P0, PT, |R4|, +INF , PT ;  /* 0x7f8000000400780b */ /* 0x000fda0003f1c200 */
[----:B------:R-:W-:Y:S05]  /*2f70*/  @P0 BREAK.RELIABLE B2 ;  /* 0x0000000000020942 */ /* 0x000fea0003800100 */
[----:B------:R-:W-:Y:S05]  /*2f80*/  @P0 BRA `(.L_x_20) ;  /* 0x0000000400400947 */ /* 0x000fea0003800000 */
[----:B------:R-:W-:-:S05]  /*2f90*/  IMAD.MOV.U32 R7, RZ, RZ, 0x461c4000 ;  /* 0x461c4000ff077424 */ /* 0x000fca00078e00ff */
[----:B------:R-:W-:-:S13]  /*2fa0*/  LOP3.LUT P0, RZ, R7, 0x7fffffff, R4, 0xc8, !PT ;  /* 0x7fffffff07ff7812 */ /* 0x000fda000780c804 */
[----:B------:R-:W-:Y:S05]  /*2fb0*/  @!P0 BREAK.RELIABLE B2 ;  /* 0x0000000000028942 */ /* 0x000fea0003800100 */
[----:B------:R-:W-:Y:S05]  /*2fc0*/  @!P0 BRA `(.L_x_21) ;  /* 0x0000000400288947 */ /* 0x000fea0003800000 */
[----:B------:R-:W-:-:S13]  /*2fd0*/  LOP3.LUT P0, RZ, R4, 0x7fffffff, RZ, 0xc0, !PT ;  /* 0x7fffffff04ff7812 */ /* 0x000fda000780c0ff */
[----:B------:R-:W-:Y:S05]  /*2fe0*/  @!P0 BREAK.RELIABLE B2 ;  /* 0x0000000000028942 */ /* 0x000fea0003800100 */
[----:B------:R-:W-:Y:S05]  /*2ff0*/  @!P0 BRA `(.L_x_22) ;  /* 0x0000000400148947 */ /* 0x000fea0003800000 */
[----:B------:R-:W-:Y:S02]  /*3000*/  FSETP.NEU.FTZ.AND P1, PT, |R4|, +INF , PT ;  /* 0x7f8000000400780b */ /* 0x000fe40003f3d200 */
[----:B------:R-:W-:-:S04]  /*3010*/  LOP3.LUT P0, RZ, R7, 0x7fffffff, RZ, 0xc0, !PT ;  /* 0x7fffffff07ff7812 */ /* 0x000fc8000780c0ff */
[----:B------:R-:W-:-:S13]  /*3020*/  PLOP3.LUT P0, PT, P1, P0, PT, 0x2f, 0xf2 ;  /* 0x0000000000f2781c */ /* 0x000fda0000f00577 */
[----:B------:R-:W-:Y:S05]  /*3030*/  @P0 BREAK.RELIABLE B2 ;  /* 0x0000000000020942 */ /* 0x000fea0003800100 */
[----:B------:R-:W-:Y:S05]  /*3040*/  @P0 BRA `(.L_x_23) ;  /* 0x0000000000f40947 */ /* 0x000fea0003800000 */
[----:B------:R-:W-:-:S13]  /*3050*/  ISETP.GE.AND P0, PT, R11, RZ, PT ;  /* 0x000000ff0b00720c */ /* 0x000fda0003f06270 */
[----:B------:R-:W-:Y:S02]  /*3060*/  @P0 IMAD.MOV.U32 R7, RZ, RZ, RZ ;  /* 0x000000ffff070224 */ /* 0x000fe400078e00ff */
[----:B------:R-:W-:Y:S01]  /*3070*/  @!P0 FFMA R4, R4, 1.84467440737095516160e+19, RZ ;  /* 0x5f80000004048823 */ /* 0x000fe200000000ff */
[----:B------:R-:W-:-:S07]  /*3080*/  @!P0 IMAD.MOV.U32 R7, RZ, RZ, -0x40 ;  /* 0xffffffc0ff078424 */ /* 0x000fce00078e00ff */
.L_x_19:
[----:B------:R-:W-:Y:S05]  /*3090*/  BSYNC.RELIABLE B2 ;  /* 0x0000000000027941 */ /* 0x000fea0003800100 */
.L_x_18:
[----:B------:R-:W-:Y:S01]  /*30a0*/  UMOV UR7, 0x461c4000 ;  /* 0x461c400000077882 */ /* 0x000fe20000000000 */
[----:B------:R-:W-:Y:S01]  /*30b0*/  VIADD R9, R9, 0xffffff81 ;  /* 0xffffff8109097836 */ /* 0x000fe20000000000 */
[----:B------:R-:W-:Y:S01]  /*30c0*/  UIADD3 UR7, UPT, UPT, UR7, -0x6800000, URZ ;  /* 0xf980000007077890 */ /* 0x000fe2000fffe0ff */
[----:B------:R-:W-:Y:S02]  /*30d0*/  BSSY.RECONVERGENT B2, `(.L_x_24) ;  /* 0x0000033000027945 */ /* 0x000fe40003800200 */
[----:B------:R-:W-:Y:S01]  /*30e0*/  IMAD R4, R9, -0x800000, R4 ;  /* 0xff80000009047824 */ /* 0x000fe200078e0204 */
[----:B------:R-:W-:Y:S02]  /*30f0*/  IADD3 R7, PT, PT, R7, -0xd, R9 ;  /* 0xfffffff307077810 */ /* 0x000fe40007ffe009 */
[----:B------:R-:W-:-:S03]  /*3100*/  FADD.FTZ R13, -RZ, -UR7 ;  /* 0x80000007ff0d7e21 */ /* 0x000fc60008010100 */
[----:B------:R-:W0:Y:S02]  /*3110*/  MUFU.RCP R11, UR7 ;  /* 0x00000007000b7d08 */ /* 0x000e240008001000 */
[----:B0-----:R-:W-:-:S04]  /*3120*/  FFMA R12, R11, R13, 1 ;  /* 0x3f8000000b0c7423 */ /* 0x001fc8000000000d */
[----:B------:R-:W-:-:S04]  /*3130*/  FFMA R11, R11, R12, R11 ;  /* 0x0000000c0b0b7223 */ /* 0x000fc8000000000b */
[----:B------:R-:W-:-:S04]  /*3140*/  FFMA R12, R4, R11, RZ ;  /* 0x0000000b040c7223 */ /* 0x000fc800000000ff */
[----:B------:R-:W-:-:S04]  /*3150*/  FFMA R14, R13, R12, R4 ;  /* 0x0000000c0d0e7223 */ /* 0x000fc80000000004 */
[----:B------:R-:W-:-:S04]  /*3160*/  FFMA R14, R11, R14, R12 ;  /* 0x0000000e0b0e7223 */ /* 0x000fc8000000000c */
[----:B------:R-:W-:-:S04]  /*3170*/  FFMA R13, R13, R14, R4 ;  /* 0x0000000e0d0d7223 */ /* 0x000fc80000000004 */
[----:B------:R-:W-:-:S05]  /*3180*/  FFMA R4, R11, R13, R14 ;  /* 0x0000000d0b047223 */ /* 0x000fca000000000e */
[----:B------:R-:W-:-:S04]  /*3190*/  SHF.R.U32.HI R12, RZ, 0x17, R4 ;  /* 0x00000017ff0c7819 */ /* 0x000fc80000011604 */
[----:B------:R-:W-:-:S04]  /*31a0*/  LOP3.LUT R12, R12, 0xff, RZ, 0xc0, !PT ;  /* 0x000000ff0c0c7812 */ /* 0x000fc800078ec0ff */
[----:B------:R-:W-:-:S05]  /*31b0*/  IADD3 R15, PT, PT, R12, R7, RZ ;  /* 0x000000070c0f7210 */ /* 0x000fca0007ffe0ff */
[----:B------:R-:W-:-:S05]  /*31c0*/  VIADD R9, R15, 0xffffffff ;  /* 0xffffffff0f097836 */ /* 0x000fca0000000000 */
[----:B------:R-:W-:-:S13]  /*31d0*/  ISETP.GE.U32.AND P0, PT, R9, 0xfe, PT ;  /* 0x000000fe0900780c */ /* 0x000fda0003f06070 */
[----:B------:R-:W-:Y:S05]  /*31e0*/  @!P0 BRA `(.L_x_25) ;  /* 0x0000000000808947 */ /* 0x000fea0003800000 */
[----:B------:R-:W-:-:S13]  /*31f0*/  ISETP.GT.AND P0, PT, R15, 0xfe, PT ;  /* 0x000000fe0f00780c */ /* 0x000fda0003f04270 */
[----:B------:R-:W-:Y:S05]  /*3200*/  @P0 BRA `(.L_x_26) ;  /* 0x00000000006c0947 */ /* 0x000fea0003800000 */
[----:B------:R-:W-:-:S13]  /*3210*/  ISETP.GE.AND P0, PT, R15, 0x1, PT ;  /* 0x000000010f00780c */ /* 0x000fda0003f06270 */
[----:B------:R-:W-:Y:S05]  /*3220*/  @P0 BRA `(.L_x_27) ;  /* 0x0000000000740947 */ /* 0x000fea0003800000 */
[----:B------:R-:W-:Y:S02]  /*3230*/  ISETP.GE.AND P0, PT, R15, -0x18, PT ;  /* 0xffffffe80f00780c */ /* 0x000fe40003f06270 */
[----:B------:R-:W-:-:S11]  /*3240*/  LOP3.LUT R4, R4, 0x80000000, RZ, 0xc0, !PT ;  /* 0x8000000004047812 */ /* 0x000fd600078ec0ff */
[----:B------:R-:W-:Y:S05]  /*3250*/  @!P0 BRA `(.L_x_27) ;  /* 0x0000000000688947 */ /* 0x000fea0003800000 */
[CCC-:B------:R-:W-:Y:S01]  /*3260*/  FFMA.RZ R7, R11.reuse, R13.reuse, R14.reuse ;  /* 0x0000000d0b077223 */ /* 0x1c0fe2000000c00e */
[-CC-:B------:R-:W-:Y:S01]  /*3270*/  FFMA.RM R12, R11, R13.reuse, R14.reuse ;  /* 0x0000000d0b0c7223 */ /* 0x180fe2000000400e */
[C---:B------:R-:W-:Y:S02]  /*3280*/  ISETP.NE.AND P2, PT, R15.reuse, RZ, PT ;  /* 0x000000ff0f00720c */ /* 0x040fe40003f45270 */
[----:B------:R-:W-:Y:S02]  /*3290*/  ISETP.NE.AND P1, PT, R15, RZ, PT ;  /* 0x000000ff0f00720c */ /* 0x000fe40003f25270 */
[----:B------:R-:W-:Y:S01]  /*32a0*/  LOP3.LUT R9, R7, 0x7fffff, RZ, 0xc0, !PT ;  /* 0x007fffff07097812 */ /* 0x000fe200078ec0ff */
[----:B------:R-:W-:Y:S01]  /*32b0*/  FFMA.RP R7, R11, R13, R14 ;  /* 0x0000000d0b077223 */ /* 0x000fe2000000800e */
[----:B------:R-:W-:Y:S02]  /*32c0*/  VIADD R14, R15, 0x20 ;  /* 0x000000200f0e7836 */ /* 0x000fe40000000000 */
[----:B------:R-:W-:Y:S01]  /*32d0*/  LOP3.LUT R9, R9, 0x800000, RZ, 0xfc, !PT ;  /* 0x0080000009097812 */ /* 0x000fe200078efcff */
[----:B------:R-:W-:Y:S01]  /*32e0*/  IMAD.MOV R11, RZ, RZ, -R15 ;  /* 0x000000ffff0b7224 */ /* 0x000fe200078e0a0f */
[----:B------:R-:W-:-:S02]  /*32f0*/  FSETP.NEU.FTZ.AND P0, PT, R7, R12, PT ;  /* 0x0000000c0700720b */ /* 0x000fc40003f1d000 */
[----:B------:R-:W-:Y:S02]  /*3300*/  SHF.L.U32 R14, R9, R14, RZ ;  /* 0x0000000e090e7219 */ /* 0x000fe400000006ff */
[----:B------:R-:W-:Y:S02]  /*3310*/  SEL R12, R11, RZ, P2 ;  /* 0x000000ff0b0c7207 */ /* 0x000fe40001000000 */
[----:B------:R-:W-:Y:S02]  /*3320*/  ISETP.NE.AND P1, PT, R14, RZ, P1 ;  /* 0x000000ff0e00720c */ /* 0x000fe40000f25270 */
[----:B------:R-:W-:Y:S02]  /*3330*/  SHF.R.U32.HI R12, RZ, R12, R9 ;  /* 0x0000000cff0c7219 */ /* 0x000fe40000011609 */
[----:B------:R-:W-:Y:S02]  /*3340*/  PLOP3.LUT P0, PT, P0, P1, PT, 0xf8, 0x8f ;  /* 0x00000000008f781c */ /* 0x000fe40000703f70 */
[----:B------:R-:W-:-:S02]  /*3350*/  SHF.R.U32.HI R14, RZ, 0x1, R12 ;  /* 0x00000001ff0e7819 */ /* 0x000fc4000001160c */
[----:B------:R-:W-:-:S04]  /*3360*/  SEL R7, RZ, 0x1, !P0 ;  /* 0x00000001ff077807 */ /* 0x000fc80004000000 */
[----:B------:R-:W-:-:S04]  /*3370*/  LOP3.LUT R7, R7, 0x1, R14, 0xf8, !PT ;  /* 0x0000000107077812 */ /* 0x000fc800078ef80e */
[----:B------:R-:W-:-:S05]  /*3380*/  LOP3.LUT R7, R7, R12, RZ, 0xc0, !PT ;  /* 0x0000000c07077212 */ /* 0x000fca00078ec0ff */
[----:B------:R-:W-:-:S05]  /*3390*/  IMAD.IADD R7, R14, 0x1, R7 ;  /* 0x000000010e077824 */ /* 0x000fca00078e0207 */
[----:B------:R-:W-:Y:S01]  /*33a0*/  LOP3.LUT R4, R7, R4, RZ, 0xfc, !PT ;  /* 0x0000000407047212 */ /* 0x000fe200078efcff */
[----:B------:R-:W-:Y:S06]  /*33b0*/  BRA `(.L_x_27) ;  /* 0x0000000000107947 */ /* 0x000fec0003800000 */
.L_x_26:
[----:B------:R-:W-:-:S04]  /*33c0*/  LOP3.LUT R4, R4, 0x80000000, RZ, 0xc0, !PT ;  /* 0x8000000004047812 */ /* 0x000fc800078ec0ff */
[----:B------:R-:W-:Y:S01]  /*33d0*/  LOP3.LUT R4, R4, 0x7f800000, RZ, 0xfc, !PT ;  /* 0x7f80000004047812 */ /* 0x000fe200078efcff */
[----:B------:R-:W-:Y:S06]  /*33e0*/  BRA `(.L_x_27) ;  /* 0x0000000000047947 */ /* 0x000fec0003800000 */
.L_x_25:
[----:B------:R-:W-:-:S07]  /*33f0*/  IMAD R4, R7, 0x800000, R4 ;  /* 0x0080000007047824 */ /* 0x000fce00078e0204 */
.L_x_27:
[----:B------:R-:W-:Y:S05]  /*3400*/  BSYNC.RECONVERGENT B2 ;  /* 0x0000000000027941 */ /* 0x000fea0003800200 */
.L_x_24:
[----:B------:R-:W-:Y:S05]  /*3410*/  BRA `(.L_x_28) ;  /* 0x0000000000207947 */ /* 0x000fea0003800000 */
.L_x_23:
[----:B------:R-:W-:-:S04]  /*3420*/  LOP3.LUT R4, R7, 0x80000000, R4, 0x48, !PT ;  /* 0x8000000007047812 */ /* 0x000fc800078e4804 */
[----:B------:R-:W-:Y:S01]  /*3430*/  LOP3.LUT R4, R4, 0x7f800000, RZ, 0xfc, !PT ;  /* 0x7f80000004047812 */ /* 0x000fe200078efcff */
[----:B------:R-:W-:Y:S06]  /*3440*/  BRA `(.L_x_28) ;  /* 0x0000000000147947 */ /* 0x000fec0003800000 */
.L_x_22:
[----:B------:R-:W-:Y:S01]  /*3450*/  LOP3.LUT R4, R7, 0x80000000, R4, 0x48, !PT ;  /* 0x8000000007047812 */ /* 0x000fe200078e4804 */
[----:B------:R-:W-:Y:S06]  /*3460*/  BRA `(.L_x_28) ;  /* 0x00000000000c7947 */ /* 0x000fec0003800000 */
.L_x_21:
[----:B------:R-:W0:Y:S01]  /*3470*/  MUFU.RSQ R4, -QNAN ;  /* 0xffc0000000047908 */ /* 0x000e220000001400 */
[----:B------:R-:W-:Y:S05]  /*3480*/  BRA `(.L_x_28) ;  /* 0x0000000000047947 */ /* 0x000fea0003800000 */
.L_x_20:
[----:B------:R-:W-:-:S07]  /*3490*/  FADD.FTZ R4, R4, 10000 ;  /* 0x461c400004047421 */ /* 0x000fce0000010000 */
.L_x_28:
[----:B------:R-:W-:Y:S05]  /*34a0*/  BSYNC.RECONVERGENT B0 ;  /* 0x0000000000007941 */ /* 0x000fea0003800200 */
.L_x_17:
[----:B------:R-:W-:-:S04]  /*34b0*/  IMAD.MOV.U32 R11, RZ, RZ, 0x0 ;  /* 0x00000000ff0b7424 */ /* 0x000fc800078e00ff */
[----:B0-----:R-:W-:Y:S05]  /*34c0*/  RET.REL.NODEC R10 `(_Z12scanKernelMCPfS_PiiS0_S0_iiffi) ;  /* 0xffffffc80acc7950 */ /* 0x001fea0003c3ffff */
.L_x_29:
[----:B------:R-:W-:-:S00]  /*34d0*/  BRA `(.L_x_29) ;  /* 0xfffffffc00fc7947 */ /* 0x000fc0000383ffff */
[----:B------:R-:W-:-:S00]  /*34e0*/  NOP ;  /* 0x0000000000007918 */ /* 0x000fc00000000000 */
        /* <DEDUP_REMOVED lines=9> */
.L_x_77:


//--------------------- .text._Z10scanKernelPfS_PiiS0_S0_S_iifffi --------------------------
	.section	.text._Z10scanKernelPfS_PiiS0_S0_S_iifffi,"ax",@progbits
	.align	128
        .global         _Z10scanKernelPfS_PiiS0_S0_S_iifffi
        .type           _Z10scanKernelPfS_PiiS0_S0_S_iifffi,@function
        .size           _Z10scanKernelPfS_PiiS0_S0_S_iifffi,(.L_x_79 - _Z10scanKernelPfS_PiiS0_S0_S_iifffi)
        .other          _Z10scanKernelPfS_PiiS0_S0_S_iifffi,@"STO_CUDA_ENTRY STV_DEFAULT"
_Z10scanKernelPfS_PiiS0_S0_S_iifffi:
.text._Z10scanKernelPfS_PiiS0_S0_S_iifffi:
[----:B------:R-:W0:Y:S01]  /*0000*/  LDC R1, c[0x0][0x37c] ;  /* 0x0000df00ff017b82 */ /* 0x000e220000000800 */
[----:B------:R-:W1:Y:S07]  /*0010*/  S2R R9, SR_TID.X ;  /* 0x0000000000097919 */ /* 0x000e6e0000002100 */
[----:B------:R-:W1:Y:S01]  /*0020*/  LDC R6, c[0x0][0x360] ;  /* 0x0000d800ff067b82 */ /* 0x000e620000000800 */
[----:B------:R-:W2:Y:S01]  /*0030*/  LDCU UR7, c[0x0][0x398] ;  /* 0x00007300ff0777ac */ /* 0x000ea20008000800 */
[----:B0-----:R-:W-:Y:S01]  /*0040*/  IADD3 R1, PT, PT, R1, -0x320, RZ ;  /* 0xfffffce001017810 */ /* 0x001fe20007ffe0ff */
[----:B------:R-:W0:Y:S01]  /*0050*/  S2R R0, SR_TID.Y ;  /* 0x0000000000007919 */ /* 0x000e220000002200 */
[----:B------:R-:W-:Y:S01]  /*0060*/  IMAD.MOV.U32 R29, RZ, RZ, RZ ;  /* 0x000000ffff1d7224 */ /* 0x000fe200078e00ff */
[----:B------:R-:W3:Y:S01]  /*0070*/  LDCU UR6, c[0x0][0x3c8] ;  /* 0x00007900ff0677ac */ /* 0x000ee20008000800 */
[----:B------:R-:W-:Y:S01]  /*0080*/  IADD3 R2, P0, PT, R1, 0x190, RZ ;  /* 0x0000019001027810 */ /* 0x000fe20007f1e0ff */
[----:B------:R4:W-:Y:S01]  /*0090*/  STL.128 [R1], RZ ;  /* 0x000000ff01007387 */ /* 0x0009e20000100c00 */
[----:B------:R-:W1:Y:S01]  /*00a0*/  S2UR UR4, SR_CTAID.X ;  /* 0x00000000000479c3 */ /* 0x000e620000002500 */
[----:B------:R-:W-:Y:S01]  /*00b0*/  MOV R28, R1 ;  /* 0x00000001001c7202 */ /* 0x000fe20000000f00 */
[----:B------:R-:W0:Y:S01]  /*00c0*/  LDCU.64 UR10, c[0x0][0x358] ;  /* 0x00006b00ff0a77ac */ /* 0x000e220008000a00 */
[----:B------:R4:W-:Y:S01]  /*00d0*/  STL.128 [R1+0x190], RZ ;  /* 0x000190ff01007387 */ /* 0x0009e20000100c00 */
[----:B------:R-:W-:-:S03]  /*00e0*/  IMAD.X R3, RZ, RZ, RZ, P0 ;  /* 0x000000ffff037224 */ /* 0x000fc600000e06ff */
[----:B------:R4:W-:Y:S01]  /*00f0*/  STL.128 [R1+0x10], RZ ;  /* 0x000010ff01007387 */ /* 0x0009e20000100c00 */
[----:B------:R-:W5:Y:S03]  /*0100*/  S2UR UR5, SR_CTAID.Y ;  /* 0x00000000000579c3 */ /* 0x000f660000002600 */
[----:B------:R4:W-:Y:S01]  /*0110*/  STL.128 [R1+0x1a0], RZ ;  /* 0x0001a0ff01007387 */ /* 0x0009e20000100c00 */
[----:B--2---:R-:W-:-:S03]  /*0120*/  UISETP.GE.AND UP0, UPT, UR7, 0x1, UPT ;  /* 0x000000010700788c */ /* 0x004fc6000bf06270 */
[----:B------:R4:W-:Y:S01]  /*0130*/  STL.128 [R1+0x20], RZ ;  /* 0x000020ff01007387 */ /* 0x0009e20000100c00 */
[----:B------:R-:W5:Y:S03]  /*0140*/  LDC R7, c[0x0][0x364] ;  /* 0x0000d900ff077b82 */ /* 0x000f660000000800 */
[----:B------:R4:W-:Y:S04]  /*0150*/  STL.128 [R1+0x1b0], RZ ;  /* 0x0001b0ff01007387 */ /* 0x0009e80000100c00 */
[----:B------:R4:W-:Y:S01]  /*0160*/  STL.128 [R1+0x30], RZ ;  /* 0x000030ff01007387 */ /* 0x0009e20000100c00 */
[----:B------:R-:W3:Y:S01]  /*0170*/  LDC.64 R10, c[0x0][0x3c0] ;  /* 0x0000f000ff0a7b82 */ /* 0x000ee20000000a00 */
[----:B-1----:R-:W-:-:S02]  /*0180*/  IMAD R8, R6, UR4, R9 ;  /* 0x0000000406087c24 */ /* 0x002fc4000f8e0209 */
[----:B------:R4:W-:Y:S01]  /*0190*/  STL.128 [R1+0x1c0], RZ ;  /* 0x0001c0ff01007387 */ /* 0x0009e20000100c00 */
[----:B0-----:R-:W-:Y:S02]  /*01a0*/  IMAD R6, R6, R0, R9 ;  /* 0x0000000006067224 */ /* 0x001fe400078e0209 */
[----:B------:R-:W-:Y:S01]  /*01b0*/  I2FP.F32.S32 R5, R8 ;  /* 0x0000000800057245 */ /* 0x000fe20000201400 */
[----:B------:R4:W-:Y:S04]  /*01c0*/  STL.128 [R1+0x40], RZ ;  /* 0x000040ff01007387 */ /* 0x0009e80000100c00 */
[----:B------:R4:W-:Y:S04]  /*01d0*/  STL.128 [R1+0x1d0], RZ ;  /* 0x0001d0ff01007387 */ /* 0x0009e80000100c00 */
[----:B------:R4:W-:Y:S01]  /*01e0*/  STL.128 [R1+0x50], RZ ;  /* 0x000050ff01007387 */ /* 0x0009e20000100c00 */
[----:B-----5:R-:W-:-:S03]  /*01f0*/  IMAD R7, R7, UR5, R0 ;  /* 0x0000000507077c24 */ /* 0x020fc6000f8e0200 */
[----:B------:R4:W-:Y:S02]  /*0200*/  STL.128 [R1+0x1e0], RZ ;  /* 0x0001e0ff01007387 */ /* 0x0009e40000100c00 */
[----:B------:R-:W-:Y:S02]  /*0210*/  I2FP.F32.U32 R4, R7 ;  /* 0x0000000700047245 */ /* 0x000fe40000201000 */
[----:B------:R4:W-:Y:S01]  /*0220*/  STL.128 [R1+0x60], RZ ;  /* 0x000060ff01007387 */ /* 0x0009e20000100c00 */
[----:B---3--:R-:W-:Y:S02]  /*0230*/  FFMA R5, R5, UR6, R10 ;  /* 0x0000000605057c23 */ /* 0x008fe4000800000a */
[----:B------:R-:W-:Y:S01]  /*0240*/  FFMA R4, -R4, UR6, R11 ;  /* 0x0000000604047c23 */ /* 0x000fe2000800010b */
[----:B------:R4:W-:Y:S04]  /*0250*/  STL.128 [R1+0x1f0], RZ ;  /* 0x0001f0ff01007387 */ /* 0x0009e80000100c00 */
        /* <DEDUP_REMOVED lines=35> */
[----:B------:R4:W-:Y:S01]  /*0490*/  STL.128 [R1+0x310], RZ ;  /* 0x000310ff01007387 */ /* 0x0009e20000100c00 */
[----:B------:R-:W-:Y:S05]  /*04a0*/  BRA.U !UP0, `(.L_x_30) ;  /* 0x00000011080c7547 */ /* 0x000fea000b800000 */
[----:B------:R-:W-:Y:S01]  /*04b0*/  UMOV UR4, URZ ;  /* 0x000000ff00047c82 */ /* 0x000fe20008000000 */
[----:B------:R-:W-:-:S05]  /*04c0*/  UMOV UR9, 0x100 ;  /* 0x0000010000097882 */ /* 0x000fca0000000000 */
.L_x_53:
        /* <DEDUP_REMOVED lines=8> */
[----:B------:R-:W-:-:S07]  /*0550*/  IADD3 R9, PT, PT, R6, UR4, RZ ;  /* 0x0000000406097c10 */ /* 0x000fce000fffe0ff */
[----:B------:R-:W1:Y:S08]  /*0560*/  LDC.64 R12, c[0x0][0x388] ;  /* 0x0000e200ff0c7b82 */ /* 0x000e700000000a00 */
[----:B------:R-:W2:Y:S01]  /*0570*/  LDC.64 R14, c[0x0][0x390] ;  /* 0x0000e400ff0e7b82 */ /* 0x000ea20000000a00 */
[----:B0-----:R-:W-:-:S06]  /*0580*/  IMAD.WIDE.U32 R10, R9, 0x4, R10 ;  /* 0x00000004090a7825 */ /* 0x001fcc00078e000a */
[----:B------:R0:W3:Y:S01]  /*0590*/  LDG.E R10, desc[UR10][R10.64] ;  /* 0x0000000a0a0a7981 */ /* 0x0000e2000c1e1900 */
[----:B-1----:R-:W-:-:S06]  /*05a0*/  IMAD.WIDE.U32 R12, R9, 0x4, R12 ;  /* 0x00000004090c7825 */ /* 0x002fcc00078e000c */
[----:B------:R1:W5:Y:S01]  /*05b0*/  LDG.E R12, desc[UR10][R12.64] ;  /* 0x0000000a0c0c7981 */ /* 0x000362000c1e1900 */
[----:B--2---:R-:W-:-:S06]  /*05c0*/  IMAD.WIDE.U32 R14, R9, 0x4, R14 ;  /* 0x00000004090e7825 */ /* 0x004fcc00078e000e */
[----:B------:R-:W2:Y:S01]  /*05d0*/  LDG.E R14, desc[UR10][R14.64] ;  /* 0x0000000a0e0e7981 */ /* 0x000ea2000c1e1900 */
[----:B------:R-:W4:Y:S01]  /*05e0*/  S2UR UR8, SR_CgaCtaId ;  /* 0x00000000000879c3 */ /* 0x000f220000008800 */
[----:B------:R-:W-:Y:S02]  /*05f0*/  UMOV UR5, 0x400 ;  /* 0x0000040000057882 */ /* 0x000fe40000000000 */
[----:B------:R-:W-:Y:S02]  /*0600*/  UIADD3 UR6, UPT, UPT, UR5, 0x400, URZ ;  /* 0x0000040005067890 */ /* 0x000fe4000fffe0ff */
[----:B------:R-:W-:Y:S02]  /*0610*/  UIADD3 UR7, UPT, UPT, UR5, 0x800, URZ ;  /* 0x0000080005077890 */ /* 0x000fe4000fffe0ff */
[----:B----4-:R-:W-:Y:S02]  /*0620*/  ULEA UR5, UR8, UR5, 0x18 ;  /* 0x0000000508057291 */ /* 0x010fe4000f8ec0ff */
[----:B------:R-:W-:-:S02]  /*0630*/  ULEA UR6, UR8, UR6, 0x18 ;  /* 0x0000000608067291 */ /* 0x000fc4000f8ec0ff */
[----:B------:R-:W-:Y:S02]  /*0640*/  ULEA UR7, UR8, UR7, 0x18 ;  /* 0x0000000708077291 */ /* 0x000fe4000f8ec0ff */
[C---:B------:R-:W-:Y:S02]  /*0650*/  LEA R9, R6.reuse, UR5, 0x2 ;  /* 0x0000000506097c11 */ /* 0x040fe4000f8e10ff */
[C---:B0-----:R-:W-:Y:S02]  /*0660*/  LEA R11, R6.reuse, UR6, 0x2 ;  /* 0x00000006060b7c11 */ /* 0x041fe4000f8e10ff */
[----:B-1----:R-:W-:Y:S01]  /*0670*/  LEA R13, R6, UR7, 0x2 ;  /* 0x00000007060d7c11 */ /* 0x002fe2000f8e10ff */
[----:B---3--:R0:W-:Y:S04]  /*0680*/  STS [R9], R10 ;  /* 0x0000000a09007388 */ /* 0x0081e80000000800 */
[----:B-----5:R0:W-:Y:S04]  /*0690*/  STS [R11], R12 ;  /* 0x0000000c0b007388 */ /* 0x0201e80000000800 */
[----:B--2---:R0:W-:Y:S02]  /*06a0*/  STS [R13], R14 ;  /* 0x0000000e0d007388 */ /* 0x0041e40000000800 */
.L_x_32:
[----:B------:R-:W-:Y:S05]  /*06b0*/  BSYNC.RECONVERGENT B0 ;  /* 0x0000000000007941 */ /* 0x000fea0003800200 */
.L_x_31:
[----:B------:R-:W-:Y:S01]  /*06c0*/  BAR.SYNC.DEFER_BLOCKING 0x0 ;  /* 0x0000000000007b1d */ /* 0x000fe20000010000 */
[----:B------:R-:W-:-:S09]  /*06d0*/  UISETP.GE.AND UP0, UPT, UR9, 0x1, UPT ;  /* 0x000000010900788c */ /* 0x000fd2000bf06270 */
[----:B------:R-:W-:Y:S05]  /*06e0*/  BRA.U !UP0, `(.L_x_33) ;  /* 0x0000000d08687547 */ /* 0x000fea000b800000 */
[----:B------:R-:W-:-:S05]  /*06f0*/  UMOV UR5, URZ ;  /* 0x000000ff00057c82 */ /* 0x000fca0008000000 */
.L_x_52:
[----:B------:R-:W1:Y:S01]  /*0700*/  S2UR UR7, SR_CgaCtaId ;  /* 0x00000000000779c3 */ /* 0x000e620000008800 */
[----:B------:R-:W-:Y:S01]  /*0710*/  UMOV UR6, 0x400 ;  /* 0x0000040000067882 */ /* 0x000fe20000000000 */
[----:B------:R-:W-:Y:S01]  /*0720*/  BSSY.RECONVERGENT B0, `(.L_x_34) ;  /* 0x000001d000007945 */ /* 0x000fe20003800200 */
[----:B------:R-:W-:-:S04]  /*0730*/  UIADD3 UR8, UPT, UPT, UR6, 0x400, URZ ;  /* 0x0000040006087890 */ /* 0x000fc8000fffe0ff */
[----:B-1----:R-:W-:Y:S02]  /*0740*/  ULEA UR8, UR7, UR8, 0x18 ;  /* 0x0000000807087291 */ /* 0x002fe4000f8ec0ff */
[----:B------:R-:W-:Y:S02]  /*0750*/  ULEA UR6, UR7, UR6, 0x18 ;  /* 0x0000000607067291 */ /* 0x000fe4000f8ec0ff */
[----:B------:R-:W-:Y:S02]  /*0760*/  ULEA UR7, UR5, UR8, 0x2 ;  /* 0x0000000805077291 */ /* 0x000fe4000f8e10ff */
[----:B------:R-:W-:-:S07]  /*0770*/  ULEA UR6, UR5, UR6, 0x2 ;  /* 0x0000000605067291 */ /* 0x000fce000f8e10ff */
[----:B0-----:R-:W0:Y:S04]  /*0780*/  LDS R9, [UR7] ;  /* 0x00000007ff097984 */ /* 0x001e280008000800 */
[----:B------:R-:W1:Y:S01]  /*0790*/  LDS R0, [UR6] ;  /* 0x00000006ff007984 */ /* 0x000e620008000800 */
[----:B------:R-:W-:Y:S01]  /*07a0*/  UMOV UR6, UR5 ;  /* 0x0000000500067c82 */ /* 0x000fe20008000000 */
[----:B------:R-:W-:-:S04]  /*07b0*/  UIADD3 UR5, UPT, UPT, UR5, 0x1, URZ ;  /* 0x0000000105057890 */ /* 0x000fc8000fffe0ff */
[----:B------:R-:W-:Y:S01]  /*07c0*/  UISETP.GE.AND UP0, UPT, UR5, UR9, UPT ;  /* 0x000000090500728c */ /* 0x000fe2000bf06270 */
[----:B0-----:R-:W-:Y:S01]  /*07d0*/  FADD R9, R4, -R9 ;  /* 0x8000000904097221 */ /* 0x001fe20000000000 */
[----:B-1----:R-:W-:-:S03]  /*07e0*/  FADD R0, R5, -R0 ;  /* 0x8000000005007221 */ /* 0x002fc60000000000 */
[----:B------:R-:W-:-:S04]  /*07f0*/  FMUL R9, R9, R9 ;  /* 0x0000000909097220 */ /* 0x000fc80000400000 */
[----:B------:R-:W-:-:S04]  /*0800*/  FFMA R9, R0, R0, R9 ;  /* 0x0000000000097223 */ /* 0x000fc80000000009 */
[----:B------:R-:W-:Y:S01]  /*0810*/  VIADD R10, R9, 0xf3000000 ;  /* 0xf3000000090a7836 */ /* 0x000fe20000000000 */
[----:B------:R0:W1:Y:S04]  /*0820*/  MUFU.RSQ R0, R9 ;  /* 0x0000000900007308 */ /* 0x0000680000001400 */
[----:B------:R-:W-:-:S13]  /*0830*/  ISETP.GT.U32.AND P0, PT, R10, 0x727fffff, PT ;  /* 0x727fffff0a00780c */ /* 0x000fda0003f04070 */
[----:B01----:R-:W-:Y:S05]  /*0840*/  @!P0 BRA `(.L_x_35) ;  /* 0x0000000000188947 */ /* 0x003fea0003800000 */
[----:B------:R-:W-:Y:S01]  /*0850*/  BSSY.RECONVERGENT B1, `(.L_x_36) ;  /* 0x0000003000017945 */ /* 0x000fe20003800200 */
[----:B------:R-:W-:-:S07]  /*0860*/  MOV R14, 0x880 ;  /* 0x00000880000e7802 */ /* 0x000fce0000000f00 */
[----:B----4-:R-:W-:Y:S05]  /*0870*/  CALL.REL.NOINC `($__internal_2_$__cuda_sm20_sqrt_rn_f32_slowpath) ;  /* 0x0000001800587944 */ /* 0x010fea0003c00000 */
[----:B------:R-:W-:Y:S05]  /*0880*/  BSYNC.RECONVERGENT B1 ;  /* 0x0000000000017941 */ /* 0x000fea0003800200 */
.L_x_36:
[----:B------:R-:W-:Y:S01]  /*0890*/  MOV R24, R9 ;  /* 0x0000000900187202 */ /* 0x000fe20000000f00 */
[----:B------:R-:W-:Y:S06]  /*08a0*/  BRA `(.L_x_37) ;  /* 0x0000000000107947 */ /* 0x000fec0003800000 */
.L_x_35:
[----:B------:R-:W-:Y:S01]  /*08b0*/  FMUL.FTZ R24, R9, R0 ;  /* 0x0000000009187220 */ /* 0x000fe20000410000 */
[----:B------:R-:W-:-:S03]  /*08c0*/  FMUL.FTZ R0, R0, 0.5 ;  /* 0x3f00000000007820 */ /* 0x000fc60000410000 */
[----:B------:R-:W-:-:S04]  /*08d0*/  FFMA R9, -R24, R24, R9 ;  /* 0x0000001818097223 */ /* 0x000fc80000000109 */
[----:B------:R-:W-:-:S07]  /*08e0*/  FFMA R24, R9, R0, R24 ;  /* 0x0000000009187223 */ /* 0x000fce0000000018 */
.L_x_37:
[----:B------:R-:W-:Y:S05]  /*08f0*/  BSYNC.RECONVERGENT B0 ;  /* 0x0000000000007941 */ /* 0x000fea0003800200 */
.L_x_34:
[----:B------:R-:W0:Y:S01]  /*0900*/  S2UR UR8, SR_CgaCtaId ;  /* 0x00000000000879c3 */ /* 0x000e220000008800 */
[----:B------:R-:W-:Y:S01]  /*0910*/  UMOV UR7, 0x400 ;  /* 0x0000040000077882 */ /* 0x000fe20000000000 */
[----:B------:R-:W-:Y:S01]  /*0920*/  BSSY.RECONVERGENT B0, `(.L_x_38) ;  /* 0x00000b5000007945 */ /* 0x000fe20003800200 */
[----:B------:R-:W-:-:S04]  /*0930*/  UIADD3 UR7, UPT, UPT, UR7, 0x800, URZ ;  /* 0x0000080007077890 */ /* 0x000fc8000fffe0ff */
[----:B0-----:R-:W-:-:S04]  /*0940*/  ULEA UR7, UR8, UR7, 0x18 ;  /* 0x0000000708077291 */ /* 0x001fc8000f8ec0ff */
[----:B------:R-:W-:-:S09]  /*0950*/  ULEA UR6, UR6, UR7, 0x2 ;  /* 0x0000000706067291 */ /* 0x000fd2000f8e10ff */
[----:B------:R-:W0:Y:S02]  /*0960*/  LDS R0, [UR6] ;  /* 0x00000006ff007984 */ /* 0x000e240008000800 */
[----:B0-----:R-:W-:-:S13]  /*0970*/  ISETP.GE.AND P0, PT, R0, 0x1, PT ;  /* 0x000000010000780c */ /* 0x001fda0003f06270 */
[----:B------:R-:W-:Y:S05]  /*0980*/  @!P0 BRA `(.L_x_39) ;  /* 0x0000000400cc8947 */ /* 0x000fea0003800000 */
[----:B------:R-:W-:Y:S02]  /*0990*/  HFMA2 R0, -RZ, RZ, 6.109375, 2 ;  /* 0x461c4000ff007431 */ /* 0x000fe400000001ff */
[----:B------:R-:W-:Y:S01]  /*09a0*/  IMAD.MOV.U32 R9, RZ, RZ, 0x38d1b717 ;  /* 0x38d1b717ff097424 */ /* 0x000fe200078e00ff */
[----:B------:R-:W0:Y:S01]  /*09b0*/  FCHK P0, R24, 10000 ;  /* 0x461c400018007902 */ /* 0x000e220000000000 */
[----:B------:R-:W-:Y:S02]  /*09c0*/  BSSY.RECONVERGENT B1, `(.L_x_40) ;  /* 0x000000a000017945 */ /* 0x000fe40003800200 */
[----:B------:R-:W-:-:S04]  /*09d0*/  FFMA R0, R9, -R0, 1 ;  /* 0x3f80000009007423 */ /* 0x000fc80000000800 */
[----:B------:R-:W-:-:S04]  /*09e0*/  FFMA R0, R0, R9, 9.9999997473787516356e-05 ;  /* 0x38d1b71700007423 */ /* 0x000fc80000000009 */
[----:B------:R-:W-:-:S04]  /*09f0*/  FFMA R9, R0, R24, RZ ;  /* 0x0000001800097223 */ /* 0x000fc800000000ff */
[----:B------:R-:W-:-:S04]  /*0a00*/  FFMA R10, R9, -10000, R24 ;  /* 0xc61c4000090a7823 */ /* 0x000fc80000000018 */
[----:B------:R-:W-:Y:S01]  /*0a10*/  FFMA R0, R0, R10, R9 ;  /* 0x0000000a00007223 */ /* 0x000fe20000000009 */
[----:B0-----:R-:W-:Y:S06]  /*0a20*/  @!P0 BRA `(.L_x_41) ;  /* 0x00000000000c8947 */ /* 0x001fec0003800000 */
[----:B------:R-:W-:Y:S01]  /*0a30*/  IMAD.MOV.U32 R25, RZ, RZ, 0x461c4000 ;  /* 0x461c4000ff197424 */ /* 0x000fe200078e00ff */
[----:B------:R-:W-:-:S07]  /*0a40*/  MOV R10, 0xa60 ;  /* 0x00000a60000a7802 */ /* 0x000fce0000000f00 */
[----:B----4-:R-:W-:Y:S05]  /*0a50*/  CALL.REL.NOINC `($__internal_3_$__cuda_sm3x_div_rn_noftz_f32_slowpath) ;  /* 0x0000001800387944 */ /* 0x010fea0003c00000 */
.L_x_41:
[----:B------:R-:W-:Y:S05]  /*0a60*/  BSYNC.RECONVERGENT B1 ;  /* 0x0000000000017941 */ /* 0x000fea0003800200 */
.L_x_40:
[----:B------:R-:W0:Y:S02]  /*0a70*/  F2I.TRUNC.NTZ R15, R0 ;  /* 0x00000000000f7305 */ /* 0x000e24000020f100 */
[----:B0-----:R-:W-:-:S13]  /*0a80*/  ISETP.GT.AND P0, PT, R15, 0x63, PT ;  /* 0x000000630f00780c */ /* 0x001fda0003f04270 */
[----:B------:R-:W-:Y:S05]  /*0a90*/  @P0 BRA `(.L_x_42) ;  /* 0x0000000800740947 */ /* 0x000fea0003800000 */
[----:B------:R-:W-:Y:S01]  /*0aa0*/  IADD3 R0, PT, PT, -R15, RZ, RZ ;  /* 0x000000ff0f007210 */ /* 0x000fe20007ffe1ff */
[----:B------:R-:W-:Y:S01]  /*0ab0*/  BSSY.RECONVERGENT B1, `(.L_x_43) ;  /* 0x000001f000017945 */ /* 0x000fe20003800200 */
[----:B------:R-:W-:Y:S02]  /*0ac0*/  IMAD.MOV.U32 R9, RZ, RZ, R15 ;  /* 0x000000ffff097224 */ /* 0x000fe400078e000f */
[----:B------:R-:W-:-:S13]  /*0ad0*/  LOP3.LUT P0, R12, R0, 0x3, RZ, 0xc0, !PT ;  /* 0x00000003000c7812 */ /* 0x000fda000780c0ff */
[----:B------:R-:W-:Y:S05]  /*0ae0*/  @!P0 BRA `(.L_x_44) ;  /* 0x00000000006c8947 */ /* 0x000fea0003800000 */
[----:B------:R-:W-:-:S05]  /*0af0*/  LEA R0, R15, R28, 0x2 ;  /* 0x0000001c0f007211 */ /* 0x000fca00078e10ff */
[----:B------:R-:W2:Y:S01]  /*0b00*/  LDL R9, [R0] ;  /* 0x0000000000097983 */ /* 0x000ea20000100800 */
[----:B------:R-:W-:Y:S01]  /*0b10*/  LEA R10, R15, R2, 0x2 ;  /* 0x000000020f0a7211 */ /* 0x000fe200078e10ff */
[----:B--2---:R-:W-:-:S05]  /*0b20*/  VIADD R11, R9, 0x1 ;  /* 0x00000001090b7836 */ /* 0x004fca0000000000 */
[----:B------:R0:W-:Y:S04]  /*0b30*/  STL [R0], R11 ;  /* 0x0000000b00007387 */ /* 0x0001e80000100800 */
[----:B------:R-:W2:Y:S01]  /*0b40*/  LDL R9, [R10] ;  /* 0x000000000a097983 */ /* 0x000ea20000100800 */
[----:B------:R-:W-:Y:S01]  /*0b50*/  ISETP.NE.AND P0, PT, R12, 0x1, PT ;  /* 0x000000010c00780c */ /* 0x000fe20003f05270 */
[----:B--2---:R-:W-:Y:S01]  /*0b60*/  VIADD R13, R9, 0x1 ;  /* 0x00000001090d7836 */ /* 0x004fe20000000000 */
[----:B------:R-:W-:-:S04]  /*0b70*/  IADD3 R9, PT, PT, R15, 0x1, RZ ;  /* 0x000000010f097810 */ /* 0x000fc80007ffe0ff */
[----:B------:R0:W-:Y:S07]  /*0b80*/  STL [R10], R13 ;  /* 0x0000000d0a007387 */ /* 0x0001ee0000100800 */
[----:B------:R-:W-:Y:S05]  /*0b90*/  @!P0 BRA `(.L_x_44) ;  /* 0x0000000000408947 */ /* 0x000fea0003800000 */
[----:B------:R-:W0:Y:S02]  /*0ba0*/  LDL R9, [R0+0x4] ;  /* 0x0000040000097983 */ /* 0x000e240000100800 */
[----:B0-----:R-:W-:-:S05]  /*0bb0*/  VIADD R11, R9, 0x1 ;  /* 0x00000001090b7836 */ /* 0x001fca0000000000 */
[----:B------:R1:W-:Y:S04]  /*0bc0*/  STL [R0+0x4], R11 ;  /* 0x0000040b00007387 */ /* 0x0003e80000100800 */
[----:B------:R-:W2:Y:S01]  /*0bd0*/  LDL R9, [R10+0x4] ;  /* 0x000004000a097983 */ /* 0x000ea20000100800 */
[----:B------:R-:W-:Y:S02]  /*0be0*/  ISETP.NE.AND P0, PT, R12, 0x2, PT ;  /* 0x000000020c00780c */ /* 0x000fe40003f05270 */
[----:B--2---:R-:W-:Y:S01]  /*0bf0*/  IADD3 R13, PT, PT, R9, 0x1, RZ ;  /* 0x00000001090d7810 */ /* 0x004fe20007ffe0ff */
[----:B------:R-:W-:-:S04]  /*0c00*/  VIADD R9, R15, 0x2 ;  /* 0x000000020f097836 */ /* 0x000fc80000000000 */
[----:B------:R1:W-:Y:S06]  /*0c10*/  STL [R10+0x4], R13 ;  /* 0x0000040d0a007387 */ /* 0x0003ec0000100800 */
[----:B------:R-:W-:Y:S05]  /*0c20*/  @!P0 BRA `(.L_x_44) ;  /* 0x00000000001c8947 */ /* 0x000fea0003800000 */
[----:B------:R-:W1:Y:S02]  /*0c30*/  LDL R9, [R0+0x8] ;  /* 0x0000080000097983 */ /* 0x000e640000100800 */
[----:B-1----:R-:W-:-:S05]  /*0c40*/  IADD3 R11, PT, PT, R9, 0x1, RZ ;  /* 0x00000001090b7810 */ /* 0x002fca0007ffe0ff */
[----:B------:R2:W-:Y:S04]  /*0c50*/  STL [R0+0x8], R11 ;  /* 0x0000080b00007387 */ /* 0x0005e80000100800 */
[----:B------:R-:W3:Y:S02]  /*0c60*/  LDL R9, [R10+0x8] ;  /* 0x000008000a097983 */ /* 0x000ee40000100800 */
[----:B---3--:R-:W-:Y:S01]  /*0c70*/  VIADD R13, R9, 0x1 ;  /* 0x00000001090d7836 */ /* 0x008fe20000000000 */
[----:B------:R-:W-:-:S04]  /*0c80*/  IADD3 R9, PT, PT, R15, 0x3, RZ ;  /* 0x000000030f097810 */ /* 0x000fc80007ffe0ff */
[----:B------:R2:W-:Y:S03]  /*0c90*/  STL [R10+0x8], R13 ;  /* 0x0000080d0a007387 */ /* 0x0005e60000100800 */
.L_x_44:
[----:B------:R-:W-:Y:S05]  /*0ca0*/  BSYNC.RECONVERGENT B1 ;  /* 0x0000000000017941 */ /* 0x000fea0003800200 */
.L_x_43:
[----:B012---:R-:W-:-:S05]  /*0cb0*/  VIADD R0, R15, 0xffffff9f ;  /* 0xffffff9f0f007836 */ /* 0x007fca0000000000 */
[----:B------:R-:W-:-:S13]  /*0cc0*/  ISETP.GE.U32.AND P0, PT, R0, 0x3, PT ;  /* 0x000000030000780c */ /* 0x000fda0003f06070 */
[----:B------:R-:W-:Y:S05]  /*0cd0*/  @!P0 BRA `(.L_x_42) ;  /* 0x0000000400e48947 */ /* 0x000fea0003800000 */
[----:B------:R-:W-:-:S05]  /*0ce0*/  LEA R0, R9, R28, 0x2 ;  /* 0x0000001c09007211 */ /* 0x000fca00078e10ff */
[----:B------:R-:W2:Y:S02]  /*0cf0*/  LDL R10, [R0] ;  /* 0x00000000000a7983 */ /* 0x000ea40000100800 */
[----:B--2---:R-:W-:Y:S01]  /*0d00*/  VIADD R11, R10, 0x1 ;  /* 0x000000010a0b7836 */ /* 0x004fe20000000000 */
[----:B------:R-:W-:-:S04]  /*0d10*/  LEA R10, R9, R2, 0x2 ;  /* 0x00000002090a7211 */ /* 0x000fc800078e10ff */
[----:B------:R0:W-:Y:S04]  /*0d20*/  STL [R0], R11 ;  /* 0x0000000b00007387 */ /* 0x0001e80000100800 */
[----:B------:R-:W2:Y:S02]  /*0d30*/  LDL R12, [R10] ;  /* 0x000000000a0c7983 */ /* 0x000ea40000100800 */
[----:B--2---:R-:W-:-:S05]  /*0d40*/  VIADD R13, R12, 0x1 ;  /* 0x000000010c0d7836 */ /* 0x004fca0000000000 */
[----:B------:R1:W-:Y:S04]  /*0d50*/  STL [R10], R13 ;  /* 0x0000000d0a007387 */ /* 0x0003e80000100800 */
[----:B------:R-:W2:Y:S02]  /*0d60*/  LDL R12, [R0+0x4] ;  /* 0x00000400000c7983 */ /* 0x000ea40000100800 */
[----:B--2---:R-:W-:-:S05]  /*0d70*/  IADD3 R15, PT, PT, R12, 0x1, RZ ;  /* 0x000000010c0f7810 */ /* 0x004fca0007ffe0ff */
[----:B------:R2:W-:Y:S04]  /*0d80*/  STL [R0+0x4], R15 ;  /* 0x0000040f00007387 */ /* 0x0005e80000100800 */
[----:B------:R-:W3:Y:S02]  /*0d90*/  LDL R12, [R10+0x4] ;  /* 0x000004000a0c7983 */ /* 0x000ee40000100800 */
[----:B---3--:R-:W-:-:S05]  /*0da0*/  VIADD R17, R12, 0x1 ;  /* 0x000000010c117836 */ /* 0x008fca0000000000 */
[----:B------:R3:W-:Y:S04]  /*0db0*/  STL [R10+0x4], R17 ;  /* 0x000004110a007387 */ /* 0x0007e80000100800 */
[----:B------:R-:W0:Y:S02]  /*0dc0*/  LDL R12, [R0+0x8] ;  /* 0x00000800000c7983 */ /* 0x000e240000100800 */
[----:B0-----:R-:W-:-:S05]  /*0dd0*/  IADD3 R11, PT, PT, R12, 0x1, RZ ;  /* 0x000000010c0b7810 */ /* 0x001fca0007ffe0ff */
[----:B------:R0:W-:Y:S04]  /*0de0*/  STL [R0+0x8], R11 ;  /* 0x0000080b00007387 */ /* 0x0001e80000100800 */
[----:B------:R-:W1:Y:S02]  /*0df0*/  LDL R12, [R10+0x8] ;  /* 0x000008000a0c7983 */ /* 0x000e640000100800 */
[----:B-1----:R-:W-:-:S05]  /*0e00*/  VIADD R13, R12, 0x1 ;  /* 0x000000010c0d7836 */ /* 0x002fca0000000000 */
[----:B------:R0:W-:Y:S04]  /*0e10*/  STL [R10+0x8], R13 ;  /* 0x0000080d0a007387 */ /* 0x0001e80000100800 */
[----:B------:R-:W2:Y:S02]  /*0e20*/  LDL R12, [R0+0xc] ;  /* 0x00000c00000c7983 */ /* 0x000ea40000100800 */
[----:B--2---:R-:W-:-:S05]  /*0e30*/  IADD3 R15, PT, PT, R12, 0x1, RZ ;  /* 0x000000010c0f7810 */ /* 0x004fca0007ffe0ff */
[----:B------:R0:W-:Y:S04]  /*0e40*/  STL [R0+0xc], R15 ;  /* 0x00000c0f00007387 */ /* 0x0001e80000100800 */
[----:B------:R-:W3:Y:S01]  /*0e50*/  LDL R12, [R10+0xc] ;  /* 0x00000c000a0c7983 */ /* 0x000ee20000100800 */
[----:B------:R-:W-:-:S04]  /*0e60*/  IADD3 R9, PT, PT, R9, 0x4, RZ ;  /* 0x0000000409097810 */ /* 0x000fc80007ffe0ff */
[----:B------:R-:W-:Y:S01]  /*0e70*/  ISETP.NE.AND P0, PT, R9, 0x64, PT ;  /* 0x000000640900780c */ /* 0x000fe20003f05270 */
[----:B---3--:R-:W-:-:S05]  /*0e80*/  VIADD R17, R12, 0x1 ;  /* 0x000000010c117836 */ /* 0x008fca0000000000 */
[----:B------:R0:W-:Y:S07]  /*0e90*/  STL [R10+0xc], R17 ;  /* 0x00000c110a007387 */ /* 0x0001ee0000100800 */
[----:B------:R-:W-:Y:S05]  /*0ea0*/  @!P0 BRA `(.L_x_42) ;  /* 0x0000000400708947 */ /* 0x000fea0003800000 */
[----:B------:R-:W-:Y:S01]  /*0eb0*/  BSSY.RECONVERGENT B1, `(.L_x_45) ;  /* 0x000001f000017945 */ /* 0x000fe20003800200 */
[----:B0-----:R-:W-:-:S07]  /*0ec0*/  IMAD.MOV.U32 R17, RZ, RZ, R9 ;  /* 0x000000ffff117224 */ /* 0x001fce00078e0009 */
.L_x_46:
[----:B0-----:R-:W-:-:S05]  /*0ed0*/  LEA R0, R17, R28, 0x2 ;  /* 0x0000001c11007211 */ /* 0x001fca00078e10ff */
[----:B------:R-:W2:Y:S01]  /*0ee0*/  LDL R9, [R0] ;  /* 0x0000000000097983 */ /* 0x000ea20000100800 */
[----:B------:R-:W-:Y:S01]  /*0ef0*/  LEA R10, R17, R2, 0x2 ;  /* 0x00000002110a7211 */ /* 0x000fe200078e10ff */
[----:B--2---:R-:W-:-:S05]  /*0f00*/  VIADD R9, R9, 0x1 ;  /* 0x0000000109097836 */ /* 0x004fca0000000000 */
        /* <DEDUP_REMOVED lines=24> */
[----:B------:R-:W-:Y:S05]  /*1090*/  @P0 BRA `(.L_x_46) ;  /* 0xfffffffc008c0947 */ /* 0x000fea000383ffff */
[----:B------:R-:W-:Y:S05]  /*10a0*/  BSYNC.RECONVERGENT B1 ;  /* 0x0000000000017941 */ /* 0x000fea0003800200 */
.L_x_45:
[----:B------:R-:W-:Y:S05]  /*10b0*/  BRA `(.L_x_42) ;  /* 0x0000000000ec7947 */ /* 0x000fea0003800000 */
.L_x_39:
[----:B------:R-:W-:Y:S01]  /*10c0*/  MOV R9, 0x461c4000 ;  /* 0x461c400000097802 */ /* 0x000fe20000000f00 */
        /* <DEDUP_REMOVED lines=12> */
.L_x_48:
[----:B------:R-:W-:Y:S05]  /*1190*/  BSYNC.RECONVERGENT B1 ;  /* 0x0000000000017941 */ /* 0x000fea0003800200 */
.L_x_47:
        /* <DEDUP_REMOVED lines=10> */
[----:B------:R-:W-:Y:S01]  /*1240*/  ISETP.NE.AND P0, PT, R10, 0x1, PT ;  /* 0x000000010a00780c */ /* 0x000fe20003f05270 */
[----:B--2---:R-:W-:Y:S01]  /*1250*/  VIADD R11, R9, 0x1 ;  /* 0x00000001090b7836 */ /* 0x004fe20000000000 */
[----:B------:R-:W-:-:S04]  /*1260*/  IADD3 R9, PT, PT, R13, 0x1, RZ ;  /* 0x000000010d097810 */ /* 0x000fc80007ffe0ff */
[----:B------:R0:W-:Y:S07]  /*1270*/  STL [R0], R11 ;  /* 0x0000000b00007387 */ /* 0x0001ee0000100800 */
[----:B------:R-:W-:Y:S05]  /*1280*/  @!P0 BRA `(.L_x_50) ;  /* 0x0000000000288947 */ /* 0x000fea0003800000 */
[----:B------:R-:W0:Y:S01]  /*1290*/  LDL R9, [R0+0x4] ;  /* 0x0000040000097983 */ /* 0x000e220000100800 */
[----:B------:R-:W-:Y:S01]  /*12a0*/  ISETP.NE.AND P0, PT, R10, 0x2, PT ;  /* 0x000000020a00780c */ /* 0x000fe20003f05270 */
[----:B0-----:R-:W-:Y:S01]  /*12b0*/  VIADD R11, R9, 0x1 ;  /* 0x00000001090b7836 */ /* 0x001fe20000000000 */
[----:B------:R-:W-:-:S04]  /*12c0*/  IADD3 R9, PT, PT, R13, 0x2, RZ ;  /* 0x000000020d097810 */ /* 0x000fc80007ffe0ff */
[----:B------:R1:W-:Y:S07]  /*12d0*/  STL [R0+0x4], R11 ;  /* 0x0000040b00007387 */ /* 0x0003ee0000100800 */
[----:B------:R-:W-:Y:S05]  /*12e0*/  @!P0 BRA `(.L_x_50) ;  /* 0x0000000000108947 */ /* 0x000fea0003800000 */
[----:B------:R-:W1:Y:S02]  /*12f0*/  LDL R9, [R0+0x8] ;  /* 0x0000080000097983 */ /* 0x000e640000100800 */
[----:B-1----:R-:W-:Y:S01]  /*1300*/  VIADD R11, R9, 0x1 ;  /* 0x00000001090b7836 */ /* 0x002fe20000000000 */
[----:B------:R-:W-:-:S04]  /*1310*/  IADD3 R9, PT, PT, R13, 0x3, RZ ;  /* 0x000000030d097810 */ /* 0x000fc80007ffe0ff */
[----:B------:R2:W-:Y:S03]  /*1320*/  STL [R0+0x8], R11 ;  /* 0x0000080b00007387 */ /* 0x0005e60000100800 */
.L_x_50:
[----:B------:R-:W-:Y:S05]  /*1330*/  BSYNC.RECONVERGENT B1 ;  /* 0x0000000000017941 */ /* 0x000fea0003800200 */
.L_x_49:
[----:B012---:R-:W-:-:S05]  /*1340*/  VIADD R0, R13, 0xffffff9f ;  /* 0xffffff9f0d007836 */ /* 0x007fca0000000000 */
[----:B------:R-:W-:-:S13]  /*1350*/  ISETP.GE.U32.AND P0, PT, R0, 0x3, PT ;  /* 0x000000030000780c */ /* 0x000fda0003f06070 */
[----:B------:R-:W-:Y:S05]  /*1360*/  @!P0 BRA `(.L_x_42) ;  /* 0x0000000000408947 */ /* 0x000fea0003800000 */
.L_x_51:
[----:B0-----:R-:W-:-:S05]  /*1370*/  LEA R0, R9, R2, 0x2 ;  /* 0x0000000209007211 */ /* 0x001fca00078e10ff */
        /* <DEDUP_REMOVED lines=11> */
[----:B----4-:R-:W-:-:S03]  /*1430*/  IADD3 R17, PT, PT, R16, 0x1, RZ ;  /* 0x0000000110117810 */ /* 0x010fc60007ffe0ff */
[----:B------:R0:W-:Y:S04]  /*1440*/  STL [R0+0x8], R15 ;  /* 0x0000080f00007387 */ /* 0x0001e80000100800 */
[----:B------:R0:W-:Y:S01]  /*1450*/  STL [R0+0xc], R17 ;  /* 0x00000c1100007387 */ /* 0x0001e20000100800 */
[----:B------:R-:W-:Y:S05]  /*1460*/  @P0 BRA `(.L_x_51) ;  /* 0xfffffffc00c00947 */ /* 0x000fea000383ffff */
.L_x_42:
[----:B------:R-:W-:Y:S05]  /*1470*/  BSYNC.RECONVERGENT B0 ;  /* 0x0000000000007941 */ /* 0x000fea0003800200 */
.L_x_38:
[----:B------:R-:W-:Y:S05]  /*1480*/  BRA.U !UP0, `(.L_x_52) ;  /* 0xfffffff1089c7547 */ /* 0x000fea000b83ffff */
.L_x_33:
[----:B------:R-:W1:Y:S01]  /*1490*/  LDCU UR5, c[0x0][0x398] ;  /* 0x00007300ff0577ac */ /* 0x000e620008000800 */
[----:B------:R-:W-:-:S04]  /*14a0*/  UIADD3 UR4, UPT, UPT, UR4, 0x100, URZ ;  /* 0x0000010004047890 */ /* 0x000fc8000fffe0ff */
[----:B-1----:R-:W-:Y:S01]  /*14b0*/  UISETP.GE.AND UP0, UPT, UR4, UR5, UPT ;  /* 0x000000050400728c */ /* 0x002fe2000bf06270 */
[----:B------:R-:W-:Y:S08]  /*14c0*/  BAR.SYNC.DEFER_BLOCKING 0x0 ;  /* 0x0000000000007b1d */ /* 0x000ff00000010000 */
[----:B------:R-:W-:Y:S05]  /*14d0*/  BRA.U !UP0, `(.L_x_53) ;  /* 0xffffffed08fc7547 */ /* 0x000fea000b83ffff */
.L_x_30:
[----:B------:R-:W1:Y:S02]  /*14e0*/  LDCU.64 UR6, c[0x0][0x3b8] ;  /* 0x00007700ff0677ac */ /* 0x000e640008000a00 */
[----:B-1----:R-:W-:-:S04]  /*14f0*/  ISETP.GE.AND P0, PT, R7, UR7, PT ;  /* 0x0000000707007c0c */ /* 0x002fc8000bf06270 */
[----:B------:R-:W-:Y:S01]  /*1500*/  ISETP.GE.OR P0, PT, R8, UR6, P0 ;  /* 0x0000000608007c0c */ /* 0x000fe20008706670 */
[----:B------:R-:W-:-:S12]  /*1510*/  IMAD R8, R7, UR6, R8 ;  /* 0x0000000607087c24 */ /* 0x000fd8000f8e0208 */
[----:B------:R-:W-:Y:S05]  /*1520*/  @P0 EXIT ;  /* 0x000000000000094d */ /* 0x000fea0003800000 */
[----:B------:R-:W1:Y:S01]  /*1530*/  LDC.64 R18, c[0x0][0x3b0] ;  /* 0x0000ec00ff127b82 */ /* 0x000e620000000a00 */
[----:B------:R-:W-:Y:S01]  /*1540*/  IMAD R8, R8, 0x64, RZ ;  /* 0x0000006408087824 */ /* 0x000fe200078e02ff */
[----:B------:R-:W2:Y:S01]  /*1550*/  LDCU UR6, c[0x0][0x398] ;  /* 0x00007300ff0677ac */ /* 0x000ea20008000800 */
[----:B------:R-:W3:Y:S05]  /*1560*/  LDCU UR5, c[0x0][0x3cc] ;  /* 0x00007980ff0577ac */ /* 0x000eea0008000800 */
[----:B0-----:R-:W0:Y:S01]  /*1570*/  LDC.64 R16, c[0x0][0x3a0] ;  /* 0x0000e800ff107b82 */ /* 0x001e220000000a00 */
[----:B------:R-:W-:-:S07]  /*1580*/  UMOV UR4, URZ ;  /* 0x000000ff00047c82 */ /* 0x000fce0008000000 */
[----:B------:R-:W0:Y:S02]  /*1590*/  LDC.64 R14, c[0x0][0x3a8] ;  /* 0x0000ea00ff0e7b82 */ /* 0x000e240000000a00 */
.L_x_62:
[----:B------:R-:W-:Y:S01]  /*15a0*/  MOV R7, R2 ;  /* 0x0000000200077202 */ /* 0x000fe20000000f00 */
[----:B------:R-:W-:-:S05]  /*15b0*/  IMAD.MOV.U32 R23, RZ, RZ, R28 ;  /* 0x000000ffff177224 */ /* 0x000fca00078e001c */
[----:B------:R-:W5:Y:S04]  /*15c0*/  LDL R7, [R7] ;  /* 0x0000000007077983 */ /* 0x000f680000100800 */
[----:B------:R-:W2:Y:S01]  /*15d0*/  LDL R6, [R23] ;  /* 0x0000000017067983 */ /* 0x000ea20000100800 */
[C---:B0-----:R-:W-:Y:S01]  /*15e0*/  IMAD.WIDE R20, R8.reuse, 0x4, R16 ;  /* 0x0000000408147825 */ /* 0x041fe200078e0210 */
[----:B------:R-:W-:Y:S03]  /*15f0*/  BSSY.RECONVERGENT B0, `(.L_x_54) ;  /* 0x0000018000007945 */ /* 0x000fe60003800200 */
[----:B------:R-:W-:Y:S01]  /*1600*/  IMAD.WIDE R10, R8, 0x4, R14 ;  /* 0x00000004080a7825 */ /* 0x000fe200078e020e */
[----:B-----5:R-:W-:-:S03]  /*1610*/  I2FP.F32.S32 R4, R7 ;  /* 0x0000000700047245 */ /* 0x020fc60000201400 */
[----:B---3--:R-:W-:Y:S02]  /*1620*/  IMAD R5, R7, UR5, RZ ;  /* 0x0000000507057c24 */ /* 0x008fe4000f8e02ff */
[----:B--2---:R-:W-:Y:S01]  /*1630*/  IMAD R0, R6, UR6, RZ ;  /* 0x0000000606007c24 */ /* 0x004fe2000f8e02ff */
[----:B------:R-:W0:Y:S04]  /*1640*/  MUFU.RCP R9, R4 ;  /* 0x0000000400097308 */ /* 0x000e280000001000 */
[----:B------:R-:W-:-:S04]  /*1650*/  ISETP.GE.AND P0, PT, R0, R5, PT ;  /* 0x000000050000720c */ /* 0x000fc80003f06270 */
[----:B------:R-:W-:-:S04]  /*1660*/  SEL R6, R6, RZ, P0 ;  /* 0x000000ff06067207 */ /* 0x000fc80000000000 */
[----:B------:R-:W-:Y:S01]  /*1670*/  I2FP.F32.S32 R5, R6 ;  /* 0x0000000600057245 */ /* 0x000fe20000201400 */
[----:B------:R2:W-:Y:S03]  /*1680*/  STG.E desc[UR10][R20.64], R6 ;  /* 0x0000000614007986 */ /* 0x0005e6000c10190a */
[----:B------:R-:W3:Y:S01]  /*1690*/  FCHK P0, R5, R4 ;  /* 0x0000000405007302 */ /* 0x000ee20000000000 */
[----:B------:R2:W-:Y:S01]  /*16a0*/  STL [R23], R6 ;  /* 0x0000000617007387 */ /* 0x0005e20000100800 */
[----:B0-----:R-:W-:-:S03]  /*16b0*/  FFMA R0, -R4, R9, 1 ;  /* 0x3f80000004007423 */ /* 0x001fc60000000109 */
[----:B------:R2:W-:Y:S01]  /*16c0*/  STG.E desc[UR10][R10.64], R7 ;  /* 0x000000070a007986 */ /* 0x0005e2000c10190a */
[----:B------:R-:W-:-:S04]  /*16d0*/  FFMA R0, R9, R0, R9 ;  /* 0x0000000009007223 */ /* 0x000fc80000000009 */
[----:B------:R-:W-:-:S04]  /*16e0*/  FFMA R9, R5, R0, RZ ;  /* 0x0000000005097223 */ /* 0x000fc800000000ff */
[----:B------:R-:W-:-:S04]  /*16f0*/  FFMA R12, -R4, R9, R5 ;  /* 0x00000009040c7223 */ /* 0x000fc80000000105 */
[----:B------:R-:W-:Y:S01]  /*1700*/  FFMA R0, R0, R12, R9 ;  /* 0x0000000c00007223 */ /* 0x000fe20000000009 */
[----:B-1----:R-:W-:Y:S01]  /*1710*/  IMAD.WIDE R12, R8, 0x4, R18 ;  /* 0x00000004080c7825 */ /* 0x002fe200078e0212 */
[----:B--23--:R-:W-:Y:S06]  /*1720*/  @!P0 BRA `(.L_x_55) ;  /* 0x0000000000108947 */ /* 0x00cfec0003800000 */
[----:B------:R-:W-:Y:S01]  /*1730*/  MOV R24, R5 ;  /* 0x0000000500187202 */ /* 0x000fe20000000f00 */
[----:B------:R-:W-:Y:S01]  /*1740*/  IMAD.MOV.U32 R25, RZ, RZ, R4 ;  /* 0x000000ffff197224 */ /* 0x000fe200078e0004 */
[----:B------:R-:W-:-:S07]  /*1750*/  MOV R10, 0x1770 ;  /* 0x00001770000a7802 */ /* 0x000fce0000000f00 */
[----:B----4-:R-:W-:Y:S05]  /*1760*/  CALL.REL.NOINC `($__internal_3_$__cuda_sm3x_div_rn_noftz_f32_slowpath) ;  /* 0x0000000800f47944 */ /* 0x010fea0003c00000 */
.L_x_55:
[----:B------:R-:W-:Y:S05]  /*1770*/  BSYNC.RECONVERGENT B0 ;  /* 0x0000000000007941 */ /* 0x000fea0003800200 */
.L_x_54:
[----:B------:R-:W-:Y:S01]  /*1780*/  FSETP.GEU.AND P0, PT, R0, 1.175494350822287508e-38, PT ;  /* 0x008000000000780b */ /* 0x000fe20003f0e000 */
[----:B------:R-:W-:Y:S01]  /*1790*/  IMAD.MOV.U32 R10, RZ, RZ, 0x3e055027 ;  /* 0x3e055027ff0a7424 */ /* 0x000fe200078e00ff */
[----:B------:R-:W0:Y:S01]  /*17a0*/  MUFU.RCP R21, R4 ;  /* 0x0000000400157308 */ /* 0x000e220000001000 */
[----:B------:R-:W-:Y:S01]  /*17b0*/  IADD3 R24, PT, PT, R7, -R6, RZ ;  /* 0x8000000607187210 */ /* 0x000fe20007ffe0ff */
[----:B------:R-:W-:Y:S03]  /*17c0*/  BSSY.RECONVERGENT B0, `(.L_x_56) ;  /* 0x0000024000007945 */ /* 0x000fe60003800200 */
[----:B------:R-:W-:-:S04]  /*17d0*/  I2FP.F32.S32 R24, R24 ;  /* 0x0000001800187245 */ /* 0x000fc80000201400 */
[----:B------:R-:W1:Y:S02]  /*17e0*/  FCHK P1, R24, R4 ;  /* 0x0000000418007302 */ /* 0x000e640000020000 */
[----:B------:R-:W-:-:S05]  /*17f0*/  @!P0 FMUL R0, R0, 8388608 ;  /* 0x4b00000000008820 */ /* 0x000fca0000400000 */
[----:B------:R-:W-:Y:S01]  /*1800*/  IADD3 R11, PT, PT, R0, -0x3f2aaaab, RZ ;  /* 0xc0d55555000b7810 */ /* 0x000fe20007ffe0ff */
[----:B0-----:R-:W-:Y:S01]  /*1810*/  FFMA R22, -R4, R21, 1 ;  /* 0x3f80000004167423 */ /* 0x001fe20000000115 */
[----:B------:R-:W-:Y:S02]  /*1820*/  FSETP.NEU.AND P2, PT, R0, RZ, PT ;  /* 0x000000ff0000720b */ /* 0x000fe40003f4d000 */
[----:B------:R-:W-:-:S04]  /*1830*/  LOP3.LUT R11, R11, 0xff800000, RZ, 0xc0, !PT ;  /* 0xff8000000b0b7812 */ /* 0x000fc800078ec0ff */
[-C--:B------:R-:W-:Y:S02]  /*1840*/  IADD3 R9, PT, PT, R0, -R11.reuse, RZ ;  /* 0x8000000b00097210 */ /* 0x080fe40007ffe0ff */
[----:B------:R-:W-:-:S03]  /*1850*/  I2FP.F32.S32 R11, R11 ;  /* 0x0000000b000b7245 */ /* 0x000fc60000201400 */
[----:B------:R-:W-:-:S04]  /*1860*/  FADD R9, R9, -1 ;  /* 0xbf80000009097421 */ /* 0x000fc80000000000 */
[----:B------:R-:W-:-:S04]  /*1870*/  FFMA R10, R9, -R10, 0.14084610342979431152 ;  /* 0x3e1039f6090a7423 */ /* 0x000fc8000000080a */
[----:B------:R-:W-:-:S04]  /*1880*/  FFMA R10, R9, R10, -0.12148627638816833496 ;  /* 0xbdf8cdcc090a7423 */ /* 0x000fc8000000000a */
[----:B------:R-:W-:-:S04]  /*1890*/  FFMA R10, R9, R10, 0.13980610668659210205 ;  /* 0x3e0f2955090a7423 */ /* 0x000fc8000000000a */
[----:B------:R-:W-:-:S04]  /*18a0*/  FFMA R10, R9, R10, -0.16684235632419586182 ;  /* 0xbe2ad8b9090a7423 */ /* 0x000fc8000000000a */
[----:B------:R-:W-:-:S04]  /*18b0*/  FFMA R10, R9, R10, 0.20012299716472625732 ;  /* 0x3e4ced0b090a7423 */ /* 0x000fc8000000000a */
[----:B------:R-:W-:-:S04]  /*18c0*/  FFMA R10, R9, R10, -0.24999669194221496582 ;  /* 0xbe7fff22090a7423 */ /* 0x000fc8000000000a */
[----:B------:R-:W-:-:S04]  /*18d0*/  FFMA R10, R9, R10, 0.33333182334899902344 ;  /* 0x3eaaaa78090a7423 */ /* 0x000fc8000000000a */
[C---:B------:R-:W-:Y:S01]  /*18e0*/  FFMA R20, R9.reuse, R10, -0.5 ;  /* 0xbf00000009147423 */ /* 0x040fe2000000000a */
[----:B------:R-:W-:Y:S02]  /*18f0*/  FSEL R10, RZ, -23, P0 ;  /* 0xc1b80000ff0a7808 */ /* 0x000fe40000000000 */
[----:B------:R-:W-:Y:S01]  /*1900*/  ISETP.GT.U32.AND P0, PT, R0, 0x7f7fffff, PT ;  /* 0x7f7fffff0000780c */ /* 0x000fe20003f04070 */
[----:B------:R-:W-:Y:S02]  /*1910*/  FMUL R20, R9, R20 ;  /* 0x0000001409147220 */ /* 0x000fe40000400000 */
[----:B------:R-:W-:Y:S02]  /*1920*/  FFMA R10, R11, 1.1920928955078125e-07, R10 ;  /* 0x340000000b0a7823 */ /* 0x000fe4000000000a */
[----:B------:R-:W-:Y:S01]  /*1930*/  FFMA R11, R9, R20, R9 ;  /* 0x00000014090b7223 */ /* 0x000fe20000000009 */
[----:B------:R-:W-:Y:S01]  /*1940*/  FFMA R9, R21, R22, R21 ;  /* 0x0000001615097223 */ /* 0x000fe20000000015 */
[----:B------:R-:W-:-:S02]  /*1950*/  MOV R21, 0x7f800000 ;  /* 0x7f80000000157802 */ /* 0x000fc40000000f00 */
[----:B------:R-:W-:Y:S01]  /*1960*/  FFMA R22, R10, 0.69314718246459960938, R11 ;  /* 0x3f3172180a167823 */ /* 0x000fe2000000000b */
[----:B------:R-:W-:-:S03]  /*1970*/  FFMA R10, R9, R24, RZ ;  /* 0x00000018090a7223 */ /* 0x000fc600000000ff */
[----:B------:R-:W-:Y:S01]  /*1980*/  @P0 FFMA R22, R0, R21, +INF ;  /* 0x7f80000000160423 */ /* 0x000fe20000000015 */
[----:B------:R-:W-:-:S04]  /*1990*/  FFMA R0, -R4, R10, R24 ;  /* 0x0000000a04007223 */ /* 0x000fc80000000118 */
[----:B------:R-:W-:Y:S01]  /*19a0*/  FFMA R0, R9, R0, R10 ;  /* 0x0000000009007223 */ /* 0x000fe2000000000a */
[----:B------:R-:W-:Y:S01]  /*19b0*/  FSEL R22, R22, -INF , P2 ;  /* 0xff80000016167808 */ /* 0x000fe20001000000 */
[----:B-1----:R-:W-:Y:S06]  /*19c0*/  @!P1 BRA `(.L_x_57) ;  /* 0x00000000000c9947 */ /* 0x002fec0003800000 */
[----:B------:R-:W-:Y:S01]  /*19d0*/  IMAD.MOV.U32 R25, RZ, RZ, R4 ;  /* 0x000000ffff197224 */ /* 0x000fe200078e0004 */
[----:B------:R-:W-:-:S07]  /*19e0*/  MOV R10, 0x1a00 ;  /* 0x00001a00000a7802 */ /* 0x000fce0000000f00 */
[----:B----4-:R-:W-:Y:S05]  /*19f0*/  CALL.REL.NOINC `($__internal_3_$__cuda_sm3x_div_rn_noftz_f32_slowpath) ;  /* 0x0000000800507944 */ /* 0x010fea0003c00000 */
.L_x_57:
[----:B------:R-:W-:Y:S05]  /*1a00*/  BSYNC.RECONVERGENT B0 ;  /* 0x0000000000007941 */ /* 0x000fea0003800200 */
.L_x_56:
[----:B------:R-:W-:Y:S01]  /*1a10*/  FSETP.GEU.AND P0, PT, R0, 1.175494350822287508e-38, PT ;  /* 0x008000000000780b */ /* 0x000fe20003f0e000 */
[----:B------:R-:W-:Y:S01]  /*1a20*/  IMAD.MOV.U32 R11, RZ, RZ, 0x3e055027 ;  /* 0x3e055027ff0b7424 */ /* 0x000fe200078e00ff */
[----:B------:R-:W-:Y:S01]  /*1a30*/  IADD3 R25, PT, PT, -R7, UR6, RZ ;  /* 0x0000000607197c10 */ /* 0x000fe2000fffe1ff */
[----:B------:R-:W-:Y:S01]  /*1a40*/  BSSY.RECONVERGENT B0, `(.L_x_58) ;  /* 0x0000029000007945 */ /* 0x000fe20003800200 */
[----:B------:R-:W-:Y:S02]  /*1a50*/  MOV R21, 0x7f800000 ;  /* 0x7f80000000157802 */ /* 0x000fe40000000f00 */
[----:B------:R-:W-:-:S04]  /*1a60*/  I2FP.F32.S32 R25, R25 ;  /* 0x0000001900197245 */ /* 0x000fc80000201400 */
[----:B------:R-:W0:Y:S03]  /*1a70*/  MUFU.RCP R10, R25 ;  /* 0x00000019000a7308 */ /* 0x000e260000001000 */
[----:B------:R-:W-:-:S05]  /*1a80*/  @!P0 FMUL R0, R0, 8388608 ;  /* 0x4b00000000008820 */ /* 0x000fca0000400000 */
[----:B------:R-:W-:-:S04]  /*1a90*/  IADD3 R9, PT, PT, R0, -0x3f2aaaab, RZ ;  /* 0xc0d5555500097810 */ /* 0x000fc80007ffe0ff */
[----:B------:R-:W-:-:S04]  /*1aa0*/  LOP3.LUT R9, R9, 0xff800000, RZ, 0xc0, !PT ;  /* 0xff80000009097812 */ /* 0x000fc800078ec0ff */
[-C--:B------:R-:W-:Y:S02]  /*1ab0*/  IADD3 R4, PT, PT, R0, -R9.reuse, RZ ;  /* 0x8000000900047210 */ /* 0x080fe40007ffe0ff */
[----:B------:R-:W-:Y:S02]  /*1ac0*/  I2FP.F32.S32 R20, R9 ;  /* 0x0000000900147245 */ /* 0x000fe40000201400 */
[----:B------:R-:W-:Y:S01]  /*1ad0*/  FSEL R9, RZ, -23, P0 ;  /* 0xc1b80000ff097808 */ /* 0x000fe20000000000 */
[----:B------:R-:W-:Y:S01]  /*1ae0*/  FADD R4, R4, -1 ;  /* 0xbf80000004047421 */ /* 0x000fe20000000000 */
[----:B------:R-:W-:-:S03]  /*1af0*/  ISETP.GT.U32.AND P0, PT, R0, 0x7f7fffff, PT ;  /* 0x7f7fffff0000780c */ /* 0x000fc60003f04070 */
[----:B------:R-:W-:Y:S01]  /*1b00*/  FFMA R11, R4, -R11, 0.14084610342979431152 ;  /* 0x3e1039f6040b7423 */ /* 0x000fe2000000080b */
[----:B------:R-:W-:-:S03]  /*1b10*/  FFMA R9, R20, 1.1920928955078125e-07, R9 ;  /* 0x3400000014097823 */ /* 0x000fc60000000009 */
[----:B------:R-:W-:-:S04]  /*1b20*/  FFMA R11, R4, R11, -0.12148627638816833496 ;  /* 0xbdf8cdcc040b7423 */ /* 0x000fc8000000000b */
[----:B------:R-:W-:-:S04]  /*1b30*/  FFMA R11, R4, R11, 0.13980610668659210205 ;  /* 0x3e0f2955040b7423 */ /* 0x000fc8000000000b */
[----:B------:R-:W-:-:S04]  /*1b40*/  FFMA R11, R4, R11, -0.16684235632419586182 ;  /* 0xbe2ad8b9040b7423 */ /* 0x000fc8000000000b */
[----:B------:R-:W-:-:S04]  /*1b50*/  FFMA R11, R4, R11, 0.20012299716472625732 ;  /* 0x3e4ced0b040b7423 */ /* 0x000fc8000000000b */
[----:B------:R-:W-:-:S04]  /*1b60*/  FFMA R11, R4, R11, -0.24999669194221496582 ;  /* 0xbe7fff22040b7423 */ /* 0x000fc8000000000b */
[----:B------:R-:W-:-:S04]  /*1b70*/  FFMA R11, R4, R11, 0.33333182334899902344 ;  /* 0x3eaaaa78040b7423 */ /* 0x000fc8000000000b */
[----:B------:R-:W-:-:S04]  /*1b80*/  FFMA R11, R4, R11, -0.5 ;  /* 0xbf000000040b7423 */ /* 0x000fc8000000000b */
[----:B------:R-:W-:-:S04]  /*1b90*/  FMUL R11, R4, R11 ;  /* 0x0000000b040b7220 */ /* 0x000fc80000400000 */
[----:B------:R-:W-:Y:S01]  /*1ba0*/  FFMA R4, R4, R11, R4 ;  /* 0x0000000b04047223 */ /* 0x000fe20000000004 */
[----:B0-----:R-:W-:-:S03]  /*1bb0*/  FFMA R11, -R25, R10, 1 ;  /* 0x3f800000190b7423 */ /* 0x001fc6000000010a */
[----:B------:R-:W-:Y:S01]  /*1bc0*/  FFMA R9, R9, 0.69314718246459960938, R4 ;  /* 0x3f31721809097823 */ /* 0x000fe20000000004 */
[C---:B------:R-:W-:Y:S01]  /*1bd0*/  @P0 FFMA R9, R0.reuse, R21, +INF ;  /* 0x7f80000000090423 */ /* 0x040fe20000000015 */
[----:B------:R-:W-:Y:S01]  /*1be0*/  FSETP.NEU.AND P0, PT, R0, RZ, PT ;  /* 0x000000ff0000720b */ /* 0x000fe20003f0d000 */
[----:B------:R-:W-:Y:S01]  /*1bf0*/  FFMA R11, R10, R11, R10 ;  /* 0x0000000b0a0b7223 */ /* 0x000fe2000000000a */
[----:B------:R-:W-:Y:S02]  /*1c00*/  IADD3 R4, PT, PT, -R6, UR5, RZ ;  /* 0x0000000506047c10 */ /* 0x000fe4000fffe1ff */
[----:B------:R-:W-:Y:S02]  /*1c10*/  FSEL R9, R9, -INF , P0 ;  /* 0xff80000009097808 */ /* 0x000fe40000000000 */
[----:B------:R-:W-:-:S03]  /*1c20*/  I2FP.F32.S32 R4, R4 ;  /* 0x0000000400047245 */ /* 0x000fc60000201400 */
[----:B------:R-:W-:Y:S02]  /*1c30*/  FMUL R24, R24, R9 ;  /* 0x0000000918187220 */ /* 0x000fe40000400000 */
[----:B------:R-:W-:Y:S01]  /*1c40*/  FFMA R0, R4, R11, RZ ;  /* 0x0000000b04007223 */ /* 0x000fe200000000ff */
[----:B------:R-:W0:Y:S01]  /*1c50*/  FCHK P0, R4, R25 ;  /* 0x0000001904007302 */ /* 0x000e220000000000 */
[----:B------:R-:W-:Y:S02]  /*1c60*/  FFMA R5, R5, R22, R24 ;  /* 0x0000001605057223 */ /* 0x000fe40000000018 */
[----:B------:R-:W-:-:S04]  /*1c70*/  FFMA R10, -R25, R0, R4 ;  /* 0x00000000190a7223 */ /* 0x000fc80000000104 */
[----:B------:R-:W-:Y:S01]  /*1c80*/  FFMA R0, R11, R10, R0 ;  /* 0x0000000a0b007223 */ /* 0x000fe20000000000 */
[----:B0-----:R-:W-:Y:S06]  /*1c90*/  @!P0 BRA `(.L_x_59) ;  /* 0x00000000000c8947 */ /* 0x001fec0003800000 */
[----:B------:R-:W-:Y:S02]  /*1ca0*/  MOV R24, R4 ;  /* 0x0000000400187202 */ /* 0x000fe40000000f00 */
[----:B------:R-:W-:-:S07]  /*1cb0*/  MOV R10, 0x1cd0 ;  /* 0x00001cd0000a7802 */ /* 0x000fce0000000f00 */
[----:B----4-:R-:W-:Y:S05]  /*1cc0*/  CALL.REL.NOINC `($__internal_3_$__cuda_sm3x_div_rn_noftz_f32_slowpath) ;  /* 0x00000004009c7944 */ /* 0x010fea0003c00000 */
.L_x_59:
[----:B------:R-:W-:Y:S05]  /*1cd0*/  BSYNC.RECONVERGENT B0 ;  /* 0x0000000000007941 */ /* 0x000fea0003800200 */
.L_x_58:
[----:B------:R-:W-:Y:S01]  /*1ce0*/  FSETP.GEU.AND P0, PT, R0, 1.175494350822287508e-38, PT ;  /* 0x008000000000780b */ /* 0x000fe20003f0e000 */
[----:B------:R-:W-:Y:S02]  /*1cf0*/  HFMA2 R10, -RZ, RZ, 1.5048828125, 33.21875 ;  /* 0x3e055027ff0a7431 */ /* 0x000fe400000001ff */
[----:B------:R-:W-:Y:S01]  /*1d00*/  VIADD R7, R7, UR5 ;  /* 0x0000000507077c36 */ /* 0x000fe20008000000 */
[----:B------:R-:W-:Y:S04]  /*1d10*/  BSSY.RECONVERGENT B0, `(.L_x_60) ;  /* 0x0000027000007945 */ /* 0x000fe80003800200 */
[----:B------:R-:W-:Y:S02]  /*1d20*/  IADD3 R6, PT, PT, R6, UR6, -R7 ;  /* 0x0000000606067c10 */ /* 0x000fe4000fffe807 */
[----:B------:R-:W-:-:S02]  /*1d30*/  FSEL R7, RZ, -23, P0 ;  /* 0xc1b80000ff077808 */ /* 0x000fc40000000000 */
[----:B------:R-:W-:Y:S01]  /*1d40*/  I2FP.F32.S32 R6, R6 ;  /* 0x0000000600067245 */ /* 0x000fe20000201400 */
[----:B------:R-:W-:-:S04]  /*1d50*/  @!P0 FMUL R0, R0, 8388608 ;  /* 0x4b00000000008820 */ /* 0x000fc80000400000 */
[C---:B------:R-:W-:Y:S01]  /*1d60*/  VIADD R11, R0.reuse, 0xc0d55555 ;  /* 0xc0d55555000b7836 */ /* 0x040fe20000000000 */
[C---:B------:R-:W-:Y:S02]  /*1d70*/  ISETP.GT.U32.AND P0, PT, R0.reuse, 0x7f7fffff, PT ;  /* 0x7f7fffff0000780c */ /* 0x040fe40003f04070 */
[----:B------:R-:W-:Y:S02]  /*1d80*/  FSETP.NEU.AND P1, PT, R0, RZ, PT ;  /* 0x000000ff0000720b */ /* 0x000fe40003f2d000 */
[----:B------:R-:W-:-:S04]  /*1d90*/  LOP3.LUT R11, R11, 0xff800000, RZ, 0xc0, !PT ;  /* 0xff8000000b0b7812 */ /* 0x000fc800078ec0ff */
[----:B------:R-:W-:-:S05]  /*1da0*/  IADD3 R9, PT, PT, R0, -R11, RZ ;  /* 0x8000000b00097210 */ /* 0x000fca0007ffe0ff */
[----:B------:R-:W-:-:S04]  /*1db0*/  FADD R9, R9, -1 ;  /* 0xbf80000009097421 */ /* 0x000fc80000000000 */
[----:B------:R-:W-:-:S04]  /*1dc0*/  FFMA R10, R9, -R10, 0.14084610342979431152 ;  /* 0x3e1039f6090a7423 */ /* 0x000fc8000000080a */
[----:B------:R-:W-:-:S04]  /*1dd0*/  FFMA R10, R9, R10, -0.12148627638816833496 ;  /* 0xbdf8cdcc090a7423 */ /* 0x000fc8000000000a */
[----:B------:R-:W-:-:S04]  /*1de0*/  FFMA R10, R9, R10, 0.13980610668659210205 ;  /* 0x3e0f2955090a7423 */ /* 0x000fc8000000000a */
[C---:B------:R-:W-:Y:S02]  /*1df0*/  FFMA R20, R9.reuse, R10, -0.16684235632419586182 ;  /* 0xbe2ad8b909147423 */ /* 0x040fe4000000000a */
[----:B------:R-:W0:Y:S02]  /*1e00*/  MUFU.RCP R10, R25 ;  /* 0x00000019000a7308 */ /* 0x000e240000001000 */
[----:B------:R-:W-:-:S04]  /*1e10*/  FFMA R20, R9, R20, 0.20012299716472625732 ;  /* 0x3e4ced0b09147423 */ /* 0x000fc80000000014 */
[----:B------:R-:W-:-:S04]  /*1e20*/  FFMA R20, R9, R20, -0.24999669194221496582 ;  /* 0xbe7fff2209147423 */ /* 0x000fc80000000014 */
[----:B------:R-:W-:-:S04]  /*1e30*/  FFMA R20, R9, R20, 0.33333182334899902344 ;  /* 0x3eaaaa7809147423 */ /* 0x000fc80000000014 */
[----:B------:R-:W-:Y:S01]  /*1e40*/  FFMA R22, R9, R20, -0.5 ;  /* 0xbf00000009167423 */ /* 0x000fe20000000014 */
[----:B------:R-:W-:Y:S01]  /*1e50*/  I2FP.F32.S32 R20, R11 ;  /* 0x0000000b00147245 */ /* 0x000fe20000201400 */
[----:B0-----:R-:W-:Y:S02]  /*1e60*/  FFMA R11, -R25, R10, 1 ;  /* 0x3f800000190b7423 */ /* 0x001fe4000000010a */
[C---:B------:R-:W-:Y:S02]  /*1e70*/  FMUL R22, R9.reuse, R22 ;  /* 0x0000001609167220 */ /* 0x040fe40000400000 */
[----:B------:R-:W-:Y:S01]  /*1e80*/  FFMA R20, R20, 1.1920928955078125e-07, R7 ;  /* 0x3400000014147823 */ /* 0x000fe20000000007 */
[----:B------:R-:W-:Y:S01]  /*1e90*/  FFMA R7, R10, R11, R10 ;  /* 0x0000000b0a077223 */ /* 0x000fe2000000000a */
[----:B------:R-:W-:Y:S01]  /*1ea0*/  FFMA R9, R9, R22, R9 ;  /* 0x0000001609097223 */ /* 0x000fe20000000009 */
[----:B------:R-:W-:Y:S02]  /*1eb0*/  MOV R11, 0x7f800000 ;  /* 0x7f800000000b7802 */ /* 0x000fe40000000f00 */
[----:B------:R-:W-:Y:S01]  /*1ec0*/  FFMA R10, R7, R6, RZ ;  /* 0x00000006070a7223 */ /* 0x000fe200000000ff */
[----:B------:R-:W-:-:S02]  /*1ed0*/  FFMA R9, R20, 0.69314718246459960938, R9 ;  /* 0x3f31721814097823 */ /* 0x000fc40000000009 */
[----:B------:R-:W-:Y:S01]  /*1ee0*/  @P0 FFMA R9, R0, R11, +INF ;  /* 0x7f80000000090423 */ /* 0x000fe2000000000b */
[----:B------:R-:W0:Y:S01]  /*1ef0*/  FCHK P0, R6, R25 ;  /* 0x0000001906007302 */ /* 0x000e220000000000 */
[----:B------:R-:W-:-:S03]  /*1f00*/  FFMA R0, -R25, R10, R6 ;  /* 0x0000000a19007223 */ /* 0x000fc60000000106 */
[----:B------:R-:W-:Y:S01]  /*1f10*/  FSEL R9, R9, -INF , P1 ;  /* 0xff80000009097808 */ /* 0x000fe20000800000 */
[----:B------:R-:W-:-:S04]  /*1f20*/  FFMA R0, R7, R0, R10 ;  /* 0x0000000007007223 */ /* 0x000fc8000000000a */
[----:B------:R-:W-:Y:S01]  /*1f30*/  FFMA R5, R4, R9, R5 ;  /* 0x0000000904057223 */ /* 0x000fe20000000005 */
[----:B0-----:R-:W-:Y:S06]  /*1f40*/  @!P0 BRA `(.L_x_61) ;  /* 0x00000000000c8947 */ /* 0x001fec0003800000 */
[----:B------:R-:W-:Y:S02]  /*1f50*/  MOV R24, R6 ;  /* 0x0000000600187202 */ /* 0x000fe40000000f00 */
[----:B------:R-:W-:-:S07]  /*1f60*/  MOV R10, 0x1f80 ;  /* 0x00001f80000a7802 */ /* 0x000fce0000000f00 */
[----:B----4-:R-:W-:Y:S05]  /*1f70*/  CALL.REL.NOINC `($__internal_3_$__cuda_sm3x_div_rn_noftz_f32_slowpath) ;  /* 0x0000000000f07944 */ /* 0x010fea0003c00000 */
.L_x_61:
[----:B------:R-:W-:Y:S05]  /*1f80*/  BSYNC.RECONVERGENT B0 ;  /* 0x0000000000007941 */ /* 0x000fea0003800200 */
.L_x_60:
[----:B------:R-:W-:Y:S01]  /*1f90*/  FSETP.GEU.AND P0, PT, R0, 1.175494350822287508e-38, PT ;  /* 0x008000000000780b */ /* 0x000fe20003f0e000 */
[----:B------:R-:W-:Y:S01]  /*1fa0*/  HFMA2 R7, -RZ, RZ, 1.5048828125, 33.21875 ;  /* 0x3e055027ff077431 */ /* 0x000fe200000001ff */
[----:B------:R-:W-:Y:S01]  /*1fb0*/  UIADD3 UR4, UPT, UPT, UR4, 0x1, URZ ;  /* 0x0000000104047890 */ /* 0x000fe2000fffe0ff */
[----:B------:R-:W-:Y:S01]  /*1fc0*/  IADD3 R28, P1, PT, R28, 0x4, RZ ;  /* 0x000000041c1c7810 */ /* 0x000fe20007f3e0ff */
[----:B------:R-:W-:Y:S02]  /*1fd0*/  VIADD R8, R8, 0x1 ;  /* 0x0000000108087836 */ /* 0x000fe40000000000 */
[----:B------:R-:W-:Y:S01]  /*1fe0*/  UISETP.NE.AND UP0, UPT, UR4, 0x64, UPT ;  /* 0x000000640400788c */ /* 0x000fe2000bf05270 */
[----:B------:R-:W-:-:S06]  /*1ff0*/  IADD3.X R29, PT, PT, RZ, R29, RZ, P1, !PT ;  /* 0x0000001dff1d7210 */ /* 0x000fcc0000ffe4ff */
[----:B------:R-:W-:-:S04]  /*2000*/  @!P0 FMUL R0, R0, 8388608 ;  /* 0x4b00000000008820 */ /* 0x000fc80000400000 */
[----:B------:R-:W-:-:S05]  /*2010*/  VIADD R4, R0, 0xc0d55555 ;  /* 0xc0d5555500047836 */ /* 0x000fca0000000000 */
[----:B------:R-:W-:-:S04]  /*2020*/  LOP3.LUT R9, R4, 0xff800000, RZ, 0xc0, !PT ;  /* 0xff80000004097812 */ /* 0x000fc800078ec0ff */
[-C--:B------:R-:W-:Y:S02]  /*2030*/  IADD3 R4, PT, PT, R0, -R9.reuse, RZ ;  /* 0x8000000900047210 */ /* 0x080fe40007ffe0ff */
[----:B------:R-:W-:Y:S01]  /*2040*/  I2FP.F32.S32 R10, R9 ;  /* 0x00000009000a7245 */ /* 0x000fe20000201400 */
[----:B------:R-:W-:Y:S02]  /*2050*/  IMAD.MOV.U32 R9, RZ, RZ, 0x7f800000 ;  /* 0x7f800000ff097424 */ /* 0x000fe400078e00ff */
        /* <DEDUP_REMOVED lines=8> */
[----:B------:R-:W-:Y:S01]  /*20e0*/  FFMA R11, R4, R7, -0.5 ;  /* 0xbf000000040b7423 */ /* 0x000fe20000000007 */
[----:B------:R-:W-:Y:S02]  /*20f0*/  FSEL R7, RZ, -23, P0 ;  /* 0xc1b80000ff077808 */ /* 0x000fe40000000000 */
[----:B------:R-:W-:Y:S01]  /*2100*/  ISETP.GT.U32.AND P0, PT, R0, 0x7f7fffff, PT ;  /* 0x7f7fffff0000780c */ /* 0x000fe20003f04070 */
[----:B------:R-:W-:Y:S02]  /*2110*/  FMUL R11, R4, R11 ;  /* 0x0000000b040b7220 */ /* 0x000fe40000400000 */
[----:B------:R-:W-:Y:S02]  /*2120*/  FFMA R7, R10, 1.1920928955078125e-07, R7 ;  /* 0x340000000a077823 */ /* 0x000fe40000000007 */
[----:B------:R-:W-:-:S04]  /*2130*/  FFMA R4, R4, R11, R4 ;  /* 0x0000000b04047223 */ /* 0x000fc80000000004 */
[----:B------:R-:W-:-:S04]  /*2140*/  FFMA R4, R7, 0.69314718246459960938, R4 ;  /* 0x3f31721807047823 */ /* 0x000fc80000000004 */
[C---:B------:R-:W-:Y:S01]  /*2150*/  @P0 FFMA R4, R0.reuse, R9, +INF ;  /* 0x7f80000000040423 */ /* 0x040fe20000000009 */
[----:B------:R-:W-:-:S04]  /*2160*/  FSETP.NEU.AND P0, PT, R0, RZ, PT ;  /* 0x000000ff0000720b */ /* 0x000fc80003f0d000 */
[----:B------:R-:W-:Y:S02]  /*2170*/  FSEL R4, R4, -INF , P0 ;  /* 0xff80000004047808 */ /* 0x000fe40000000000 */
[----:B------:R-:W-:-:S03]  /*2180*/  IADD3 R2, P0, PT, R2, 0x4, RZ ;  /* 0x0000000402027810 */ /* 0x000fc60007f1e0ff */
[----:B------:R-:W-:Y:S01]  /*2190*/  FFMA R5, R6, R4, R5 ;  /* 0x0000000406057223 */ /* 0x000fe20000000005 */
[----:B------:R-:W-:-:S04]  /*21a0*/  IADD3.X R3, PT, PT, RZ, R3, RZ, P0, !PT ;  /* 0x00000003ff037210 */ /* 0x000fc800007fe4ff */
[----:B------:R0:W-:Y:S01]  /*21b0*/  STG.E desc[UR10][R12.64], R5 ;  /* 0x000000050c007986 */ /* 0x0001e2000c10190a */
[----:B------:R-:W-:Y:S05]  /*21c0*/  BRA.U UP0, `(.L_x_62) ;  /* 0xfffffff100f47547 */ /* 0x000fea000b83ffff */
[----:B------:R-:W-:Y:S05]  /*21d0*/  EXIT ;  /* 0x000000000000794d */ /* 0x000fea0003800000 */
        .weak           $__internal_2_$__cuda_sm20_sqrt_rn_f32_slowpath
        .type           $__internal_2_$__cuda_sm20_sqrt_rn_f32_slowpath,@function
        .size           $__internal_2_$__cuda_sm20_sqrt_rn_f32_slowpath,($__internal_3_$__cuda_sm3x_div_rn_noftz_f32_slowpath - $__internal_2_$__cuda_sm20_sqrt_rn_f32_slowpath)
$__internal_2_$__cuda_sm20_sqrt_rn_f32_slowpath:
[----:B------:R-:W-:-:S13]  /*21e0*/  LOP3.LUT P0, RZ, R9, 0x7fffffff, RZ, 0xc0, !PT ;  /* 0x7fffffff09ff7812 */ /* 0x000fda000780c0ff */
[----:B------:R-:W-:Y:S05]  /*21f0*/  @!P0 BRA `(.L_x_63) ;  /* 0x0000000000448947 */ /* 0x000fea0003800000 */
[----:B------:R-:W-:Y:S02]  /*2200*/  FSETP.GEU.FTZ.AND P0, PT, R9, RZ, PT ;  /* 0x000000ff0900720b */ /* 0x000fe40003f1e000 */
[----:B------:R-:W-:-:S11]  /*2210*/  MOV R0, R9 ;  /* 0x0000000900007202 */ /* 0x000fd60000000f00 */
[----:B------:R-:W-:Y:S01]  /*2220*/  @!P0 MOV R9, 0x7fffffff ;  /* 0x7fffffff00098802 */ /* 0x000fe20000000f00 */
        /* <DEDUP_REMOVED lines=8> */
[----:B------:R-:W-:Y:S01]  /*22b0*/  @P0 FMUL.FTZ R13, R9, 0.5 ;  /* 0x3f000000090d0820 */ /* 0x000fe20000410000 */
[----:B------:R-:W-:Y:S02]  /*22c0*/  @!P0 IMAD.MOV.U32 R9, RZ, RZ, R0 ;  /* 0x000000ffff098224 */ /* 0x000fe400078e0000 */
[----:B------:R-:W-:-:S04]  /*22d0*/  @P0 FADD.FTZ R12, -R11, -RZ ;  /* 0x800000ff0b0c0221 */ /* 0x000fc80000010100 */
[----:B------:R-:W-:-:S04]  /*22e0*/  @P0 FFMA R12, R11, R12, R10 ;  /* 0x0000000c0b0c0223 */ /* 0x000fc8000000000a */
[----:B------:R-:W-:-:S04]  /*22f0*/  @P0 FFMA R12, R12, R13, R11 ;  /* 0x0000000d0c0c0223 */ /* 0x000fc8000000000b */
[----:B------:R-:W-:-:S07]  /*2300*/  @P0 FMUL.FTZ R9, R12, 2.3283064365386962891e-10 ;  /* 0x2f8000000c090820 */ /* 0x000fce0000410000 */
.L_x_63:
[----:B------:R-:W-:Y:S01]  /*2310*/  HFMA2 R11, -RZ, RZ, 0, 0 ;  /* 0x00000000ff0b7431 */ /* 0x000fe200000001ff */
[----:B------:R-:W-:-:S04]  /*2320*/  MOV R10, R14 ;  /* 0x0000000e000a7202 */ /* 0x000fc80000000f00 */
[----:B------:R-:W-:Y:S05]  /*2330*/  RET.REL.NODEC R10 `(_Z10scanKernelPfS_PiiS0_S0_S_iifffi) ;  /* 0xffffffdc0a307950 */ /* 0x000fea0003c3ffff */
        .weak           $__internal_3_$__cuda_sm3x_div_rn_noftz_f32_slowpath
        .type           $__internal_3_$__cuda_sm3x_div_rn_noftz_f32_slowpath,@function
        .size           $__internal_3_$__cuda_sm3x_div_rn_noftz_f32_slowpath,(.L_x_79 - $__internal_3_$__cuda_sm3x_div_rn_noftz_f32_slowpath)
$__internal_3_$__cuda_sm3x_div_rn_noftz_f32_slowpath:
[--C-:B------:R-:W-:Y:S01]  /*2340*/  SHF.R.U32.HI R9, RZ, 0x17, R25.reuse ;  /* 0x00000017ff097819 */ /* 0x100fe20000011619 */
[----:B------:R-:W-:Y:S01]  /*2350*/  BSSY.RECONVERGENT B2, `(.L_x_64) ;  /* 0x0000064000027945 */ /* 0x000fe20003800200 */
[----:B------:R-:W-:Y:S01]  /*2360*/  SHF.R.U32.HI R20, RZ, 0x17, R24 ;  /* 0x00000017ff147819 */ /* 0x000fe20000011618 */
[----:B------:R-:W-:Y:S01]  /*2370*/  IMAD.MOV.U32 R26, RZ, RZ, R25 ;  /* 0x000000ffff1a7224 */ /* 0x000fe200078e0019 */
[----:B------:R-:W-:Y:S02]  /*2380*/  LOP3.LUT R9, R9, 0xff, RZ, 0xc0, !PT ;  /* 0x000000ff09097812 */ /* 0x000fe400078ec0ff */
[----:B------:R-:W-:Y:S02]  /*2390*/  LOP3.LUT R20, R20, 0xff, RZ, 0xc0, !PT ;  /* 0x000000ff14147812 */ /* 0x000fe400078ec0ff */
[----:B------:R-:W-:Y:S01]  /*23a0*/  MOV R27, R24 ;  /* 0x00000018001b7202 */ /* 0x000fe20000000f00 */
[----:B------:R-:W-:Y:S01]  /*23b0*/  VIADD R0, R9, 0xffffffff ;  /* 0xffffffff09007836 */ /* 0x000fe20000000000 */
[----:B------:R-:W-:-:S04]  /*23c0*/  IADD3 R21, PT, PT, R20, -0x1, RZ ;  /* 0xffffffff14157810 */ /* 0x000fc80007ffe0ff */
[----:B------:R-:W-:-:S04]  /*23d0*/  ISETP.GT.U32.AND P0, PT, R0, 0xfd, PT ;  /* 0x000000fd0000780c */ /* 0x000fc80003f04070 */
[----:B------:R-:W-:-:S13]  /*23e0*/  ISETP.GT.U32.OR P0, PT, R21, 0xfd, P0 ;  /* 0x000000fd1500780c */ /* 0x000fda0000704470 */
[----:B------:R-:W-:Y:S01]  /*23f0*/  @!P0 MOV R11, RZ ;  /* 0x000000ff000b8202 */ /* 0x000fe20000000f00 */
[----:B------:R-:W-:Y:S06]  /*2400*/  @!P0 BRA `(.L_x_65) ;  /* 0x00000000005c8947 */ /* 0x000fec0003800000 */
[----:B------:R-:W-:Y:S02]  /*2410*/  FSETP.GTU.FTZ.AND P0, PT, |R24|, +INF , PT ;  /* 0x7f8000001800780b */ /* 0x000fe40003f1c200 */
[----:B------:R-:W-:-:S04]  /*2420*/  FSETP.GTU.FTZ.AND P1, PT, |R25|, +INF , PT ;  /* 0x7f8000001900780b */ /* 0x000fc80003f3c200 */
[----:B------:R-:W-:-:S13]  /*2430*/  PLOP3.LUT P0, PT, P0, P1, PT, 0xf8, 0x8f ;  /* 0x00000000008f781c */ /* 0x000fda0000703f70 */
[----:B------:R-:W-:Y:S05]  /*2440*/  @P0 BRA `(.L_x_66) ;  /* 0x00000004004c0947 */ /* 0x000fea0003800000 */
[----:B------:R-:W-:-:S13]  /*2450*/  LOP3.LUT P0, RZ, R26, 0x7fffffff, R27, 0xc8, !PT ;  /* 0x7fffffff1aff7812 */ /* 0x000fda000780c81b */
[----:B------:R-:W-:Y:S05]  /*2460*/  @!P0 BRA `(.L_x_67) ;  /* 0x00000004003c8947 */ /* 0x000fea0003800000 */
[C---:B------:R-:W-:Y:S02]  /*2470*/  FSETP.NEU.FTZ.AND P2, PT, |R24|.reuse, +INF , PT ;  /* 0x7f8000001800780b */ /* 0x040fe40003f5d200 */
[----:B------:R-:W-:Y:S02]  /*2480*/  FSETP.NEU.FTZ.AND P1, PT, |R25|, +INF , PT ;  /* 0x7f8000001900780b */ /* 0x000fe40003f3d200 */
[----:B------:R-:W-:-:S11]  /*2490*/  FSETP.NEU.FTZ.AND P0, PT, |R24|, +INF , PT ;  /* 0x7f8000001800780b */ /* 0x000fd60003f1d200 */
[----:B------:R-:W-:Y:S05]  /*24a0*/  @!P1 BRA !P2, `(.L_x_67) ;  /* 0x00000004002c9947 */ /* 0x000fea0005000000 */
[----:B------:R-:W-:-:S04]  /*24b0*/  LOP3.LUT P2, RZ, R27, 0x7fffffff, RZ, 0xc0, !PT ;  /* 0x7fffffff1bff7812 */ /* 0x000fc8000784c0ff */
[----:B------:R-:W-:-:S13]  /*24c0*/  PLOP3.LUT P1, PT, P1, P2, PT, 0x2f, 0xf2 ;  /* 0x0000000000f2781c */ /* 0x000fda0000f24577 */
[----:B------:R-:W-:Y:S05]  /*24d0*/  @P1 BRA `(.L_x_68) ;  /* 0x0000000400181947 */ /* 0x000fea0003800000 */
[----:B------:R-:W-:-:S04]  /*24e0*/  LOP3.LUT P1, RZ, R26, 0x7fffffff, RZ, 0xc0, !PT ;  /* 0x7fffffff1aff7812 */ /* 0x000fc8000782c0ff */
[----:B------:R-:W-:-:S13]  /*24f0*/  PLOP3.LUT P0, PT, P0, P1, PT, 0x2f, 0xf2 ;  /* 0x0000000000f2781c */ /* 0x000fda0000702577 */
[----:B------:R-:W-:Y:S05]  /*2500*/  @P0 BRA `(.L_x_69) ;  /* 0x0000000400000947 */ /* 0x000fea0003800000 */
[----:B------:R-:W-:Y:S02]  /*2510*/  ISETP.GE.AND P0, PT, R21, RZ, PT ;  /* 0x000000ff1500720c */ /* 0x000fe40003f06270 */
[----:B------:R-:W-:-:S11]  /*2520*/  ISETP.GE.AND P1, PT, R0, RZ, PT ;  /* 0x000000ff0000720c */ /* 0x000fd60003f26270 */
[----:B------:R-:W-:Y:S01]  /*2530*/  @P0 MOV R11, RZ ;  /* 0x000000ff000b0202 */ /* 0x000fe20000000f00 */
[----:B------:R-:W-:Y:S02]  /*2540*/  @!P0 IMAD.MOV.U32 R11, RZ, RZ, -0x40 ;  /* 0xffffffc0ff0b8424 */ /* 0x000fe400078e00ff */
[----:B------:R-:W-:Y:S01]  /*2550*/  @!P0 FFMA R27, R24, 1.84467440737095516160e+19, RZ ;  /* 0x5f800000181b8823 */ /* 0x000fe200000000ff */
[----:B------:R-:W-:Y:S02]  /*2560*/  @!P1 FFMA R26, R25, 1.84467440737095516160e+19, RZ ;  /* 0x5f800000191a9823 */ /* 0x000fe400000000ff */
[----:B------:R-:W-:-:S07]  /*2570*/  @!P1 IADD3 R11, PT, PT, R11, 0x40, RZ ;  /* 0x000000400b0b9810 */ /* 0x000fce0007ffe0ff */
.L_x_65:
[----:B------:R-:W-:Y:S01]  /*2580*/  LEA R23, R9, 0xc0800000, 0x17 ;  /* 0xc080000009177811 */ /* 0x000fe200078eb8ff */
[----:B------:R-:W-:Y:S01]  /*2590*/  VIADD R20, R20, 0xffffff81 ;  /* 0xffffff8114147836 */ /* 0x000fe20000000000 */
[----:B------:R-:W-:Y:S02]  /*25a0*/  BSSY.RECONVERGENT B3, `(.L_x_70) ;  /* 0x0000035000037945 */ /* 0x000fe40003800200 */
[----:B------:R-:W-:-:S04]  /*25b0*/  IADD3 R23, PT, PT, -R23, R26, RZ ;  /* 0x0000001a17177210 */ /* 0x000fc80007ffe1ff */
[----:B------:R0:W1:Y:S02]  /*25c0*/  MUFU.RCP R0, R23 ;  /* 0x0000001700007308 */ /* 0x0000640000001000 */
[----:B0-----:R-:W-:-:S04]  /*25d0*/  FADD.FTZ R23, -R23, -RZ ;  /* 0x800000ff17177221 */ /* 0x001fc80000010100 */
[----:B-1----:R-:W-:-:S04]  /*25e0*/  FFMA R21, R0, R23, 1 ;  /* 0x3f80000000157423 */ /* 0x002fc80000000017 */
[----:B------:R-:W-:Y:S01]  /*25f0*/  FFMA R21, R0, R21, R0 ;  /* 0x0000001500157223 */ /* 0x000fe20000000000 */
[C---:B------:R-:W-:Y:S01]  /*2600*/  IMAD R0, R20.reuse, -0x800000, R27 ;  /* 0xff80000014007824 */ /* 0x040fe200078e021b */
[----:B------:R-:W-:-:S03]  /*2610*/  IADD3 R20, PT, PT, R20, 0x7f, -R9 ;  /* 0x0000007f14147810 */ /* 0x000fc60007ffe809 */
[----:B------:R-:W-:Y:S01]  /*2620*/  FFMA R26, R0, R21, RZ ;  /* 0x00000015001a7223 */ /* 0x000fe200000000ff */
[----:B------:R-:W-:-:S03]  /*2630*/  IADD3 R11, PT, PT, R20, R11, RZ ;  /* 0x0000000b140b7210 */ /* 0x000fc60007ffe0ff */
        /* <DEDUP_REMOVED lines=18> */
[CCC-:B------:R-:W-:Y:S01]  /*2760*/  FFMA.RP R20, R21.reuse, R23.reuse, R26.reuse ;  /* 0x0000001715147223 */ /* 0x1c0fe2000000801a */
[----:B------:R-:W-:Y:S01]  /*2770*/  FFMA.RM R23, R21, R23, R26 ;  /* 0x0000001715177223 */ /* 0x000fe2000000401a */
[----:B------:R-:W-:Y:S02]  /*2780*/  IADD3 R21, PT, PT, R9, 0x20, RZ ;  /* 0x0000002009157810 */ /* 0x000fe40007ffe0ff */
[----:B------:R-:W-:Y:S02]  /*2790*/  LOP3.LUT R11, R11, 0x7fffff, RZ, 0xc0, !PT ;  /* 0x007fffff0b0b7812 */ /* 0x000fe400078ec0ff */
[----:B------:R-:W-:Y:S02]  /*27a0*/  ISETP.NE.AND P2, PT, R9, RZ, PT ;  /* 0x000000ff0900720c */ /* 0x000fe40003f45270 */
[----:B------:R-:W-:Y:S02]  /*27b0*/  LOP3.LUT R26, R11, 0x800000, RZ, 0xfc, !PT ;  /* 0x008000000b1a7812 */ /* 0x000fe400078efcff */
[----:B------:R-:W-:-:S02]  /*27c0*/  ISETP.NE.AND P1, PT, R9, RZ, PT ;  /* 0x000000ff0900720c */ /* 0x000fc40003f25270 */
[----:B------:R-:W-:Y:S02]  /*27d0*/  IADD3 R9, PT, PT, -R9, RZ, RZ ;  /* 0x000000ff09097210 */ /* 0x000fe40007ffe1ff */
[----:B------:R-:W-:Y:S02]  /*27e0*/  SHF.L.U32 R21, R26, R21, RZ ;  /* 0x000000151a157219 */ /* 0x000fe400000006ff */
[----:B------:R-:W-:Y:S02]  /*27f0*/  FSETP.NEU.FTZ.AND P0, PT, R20, R23, PT ;  /* 0x000000171400720b */ /* 0x000fe40003f1d000 */
[----:B------:R-:W-:Y:S02]  /*2800*/  SEL R9, R9, RZ, P2 ;  /* 0x000000ff09097207 */ /* 0x000fe40001000000 */
[----:B------:R-:W-:Y:S02]  /*2810*/  ISETP.NE.AND P1, PT, R21, RZ, P1 ;  /* 0x000000ff1500720c */ /* 0x000fe40000f25270 */
[----:B------:R-:W-:-:S02]  /*2820*/  SHF.R.U32.HI R26, RZ, R9, R26 ;  /* 0x00000009ff1a7219 */ /* 0x000fc4000001161a */
[----:B------:R-:W-:Y:S02]  /*2830*/  PLOP3.LUT P0, PT, P0, P1, PT, 0xf8, 0x8f ;  /* 0x00000000008f781c */ /* 0x000fe40000703f70 */
[----:B------:R-:W-:Y:S02]  /*2840*/  SHF.R.U32.HI R11, RZ, 0x1, R26 ;  /* 0x00000001ff0b7819 */ /* 0x000fe4000001161a */
[----:B------:R-:W-:-:S04]  /*2850*/  SEL R20, RZ, 0x1, !P0 ;  /* 0x00000001ff147807 */ /* 0x000fc80004000000 */
[----:B------:R-:W-:-:S04]  /*2860*/  LOP3.LUT R9, R20, 0x1, R11, 0xf8, !PT ;  /* 0x0000000114097812 */ /* 0x000fc800078ef80b */
[----:B------:R-:W-:-:S05]  /*2870*/  LOP3.LUT R26, R9, R26, RZ, 0xc0, !PT ;  /* 0x0000001a091a7212 */ /* 0x000fca00078ec0ff */
[----:B------:R-:W-:-:S05]  /*2880*/  IMAD.IADD R11, R11, 0x1, R26 ;  /* 0x000000010b0b7824 */ /* 0x000fca00078e021a */
[----:B------:R-:W-:Y:S01]  /*2890*/  LOP3.LUT R0, R11, R0, RZ, 0xfc, !PT ;  /* 0x000000000b007212 */ /* 0x000fe200078efcff */
[----:B------:R-:W-:Y:S06]  /*28a0*/  BRA `(.L_x_73) ;  /* 0x0000000000107947 */ /* 0x000fec0003800000 */
.L_x_72:
[----:B------:R-:W-:-:S04]  /*28b0*/  LOP3.LUT R0, R0, 0x80000000, RZ, 0xc0, !PT ;  /* 0x8000000000007812 */ /* 0x000fc800078ec0ff */
[----:B------:R-:W-:Y:S01]  /*28c0*/  LOP3.LUT R0, R0, 0x7f800000, RZ, 0xfc, !PT ;  /* 0x7f80000000007812 */ /* 0x000fe200078efcff */
[----:B------:R-:W-:Y:S06]  /*28d0*/  BRA `(.L_x_73) ;  /* 0x0000000000047947 */ /* 0x000fec0003800000 */
.L_x_71:
[----:B------:R-:W-:-:S07]  /*28e0*/  LEA R0, R11, R0, 0x17 ;  /* 0x000000000b007211 */ /* 0x000fce00078eb8ff */
.L_x_73:
[----:B------:R-:W-:Y:S05]  /*28f0*/  BSYNC.RECONVERGENT B3 ;  /* 0x0000000000037941 */ /* 0x000fea0003800200 */
.L_x_70:
[----:B------:R-:W-:Y:S05]  /*2900*/  BRA `(.L_x_74) ;  /* 0x0000000000207947 */ /* 0x000fea0003800000 */
.L_x_69:
[----:B------:R-:W-:-:S04]  /*2910*/  LOP3.LUT R26, R26, 0x80000000, R27, 0x48, !PT ;  /* 0x800000001a1a7812 */ /* 0x000fc800078e481b */
[----:B------:R-:W-:Y:S01]  /*2920*/  LOP3.LUT R0, R26, 0x7f800000, RZ, 0xfc, !PT ;  /* 0x7f8000001a007812 */ /* 0x000fe200078efcff */
[----:B------:R-:W-:Y:S06]  /*2930*/  BRA `(.L_x_74) ;  /* 0x0000000000147947 */ /* 0x000fec0003800000 */
.L_x_68:
[----:B------:R-:W-:Y:S01]  /*2940*/  LOP3.LUT R0, R26, 0x80000000, R27, 0x48, !PT ;  /* 0x800000001a007812 */ /* 0x000fe200078e481b */
[----:B------:R-:W-:Y:S06]  /*2950*/  BRA `(.L_x_74) ;  /* 0x00000000000c7947 */ /* 0x000fec0003800000 */
.L_x_67:
[----:B------:R-:W0:Y:S01]  /*2960*/  MUFU.RSQ R0, -QNAN ;  /* 0xffc0000000007908 */ /* 0x000e220000001400 */
[----:B------:R-:W-:Y:S05]  /*2970*/  BRA `(.L_x_74) ;  /* 0x0000000000047947 */ /* 0x000fea0003800000 */
.L_x_66:
[----:B------:R-:W-:-:S07]  /*2980*/  FADD.FTZ R0, R24, R25 ;  /* 0x0000001918007221 */ /* 0x000fce0000010000 */
.L_x_74:
[----:B------:R-:W-:Y:S05]  /*2990*/  BSYNC.RECONVERGENT B2 ;  /* 0x0000000000027941 */ /* 0x000fea0003800200 */
.L_x_64:
[----:B------:R-:W-:-:S04]  /*29a0*/  HFMA2 R11, -RZ, RZ, 0, 0 ;  /* 0x00000000ff0b7431 */ /* 0x000fc800000001ff */
[----:B0-----:R-:W-:Y:S05]  /*29b0*/  RET.REL.NODEC R10 `(_Z10scanKernelPfS_PiiS0_S0_S_iifffi) ;  /* 0xffffffd40a907950 */ /* 0x001fea0003c3ffff */
.L_x_75:
        /* <DEDUP_REMOVED lines=12> */
.L_x_79:


//--------------------- .nv.shared._Z12scanKernelMCPfS_PiiS0_S0_iiffi --------------------------
	.section	.nv.shared._Z12scanKernelMCPfS_PiiS0_S0_iiffi,"aw",@nobits
	.sectionflags	@""
	.align	4
.nv.shared._Z12scanKernelMCPfS_PiiS0_S0_iiffi:
	.zero		4096


//--------------------- .nv.shared.reserved.0     --------------------------
	.section	.nv.shared.reserved.0,"aw",@nobits
	.weak		__nv_reservedSMEM_offset_0_alias
	.size		__nv_reservedSMEM_offset_0_alias, 0, 64
	.other		__nv_reservedSMEM_offset_0_alias,@"STO_CUDA_RESERVED_SHARED STV_DEFAULT"
__nv_reservedSMEM_offset_0_alias:
	.zero		0
	.zero		64


//--------------------- .nv.shared._Z10scanKernelPfS_PiiS0_S0_S_iifffi --------------------------
	.section	.nv.shared._Z10scanKernelPfS_PiiS0_S0_S_iifffi,"aw",@nobits
	.sectionflags	@""
	.align	4
.nv.shared._Z10scanKernelPfS_PiiS0_S0_S_iifffi:
	.zero		4096


//--------------------- .nv.constant0._Z12scanKernelMCPfS_PiiS0_S0_iiffi --------------------------
	.section	.nv.constant0._Z12scanKernelMCPfS_PiiS0_S0_iiffi,"a",@progbits
	.sectionflags	@""
	.align	4
.nv.constant0._Z12scanKernelMCPfS_PiiS0_S0_iiffi:
	.zero		964


//--------------------- .nv.constant0._Z10scanKernelPfS_PiiS0_S0_S_iifffi --------------------------
	.section	.nv.constant0._Z10scanKernelPfS_PiiS0_S0_S_iifffi,"a",@progbits
	.sectionflags	@""
	.align	4
.nv.constant0._Z10scanKernelPfS_PiiS0_S0_S_iifffi:
	.zero		976


//--------------------- SYMBOLS --------------------------

	.type		.nv.reservedSmem.offset0,@object
	.size		.nv.reservedSmem.offset0,0x4
	.type		.nv.reservedSmem.cap,@object
	.size		.nv.reservedSmem.cap,0x4
